//
// Generated by NVIDIA NVVM Compiler
//
// Compiler Build ID: CL-36424714
// Cuda compilation tools, release 13.0, V13.0.88
// Based on NVVM 20.0.0
//

.version 9.0
.target sm_100
.address_size 64

	// .globl	_Z18avg_pool_2d_kernelPKfPfmmmmmmm

.visible .entry _Z18avg_pool_2d_kernelPKfPfmmmmmmm(
	.param .u64 .ptr .align 1 _Z18avg_pool_2d_kernelPKfPfmmmmmmm_param_0,
	.param .u64 .ptr .align 1 _Z18avg_pool_2d_kernelPKfPfmmmmmmm_param_1,
	.param .u64 _Z18avg_pool_2d_kernelPKfPfmmmmmmm_param_2,
	.param .u64 _Z18avg_pool_2d_kernelPKfPfmmmmmmm_param_3,
	.param .u64 _Z18avg_pool_2d_kernelPKfPfmmmmmmm_param_4,
	.param .u64 _Z18avg_pool_2d_kernelPKfPfmmmmmmm_param_5,
	.param .u64 _Z18avg_pool_2d_kernelPKfPfmmmmmmm_param_6,
	.param .u64 _Z18avg_pool_2d_kernelPKfPfmmmmmmm_param_7,
	.param .u64 _Z18avg_pool_2d_kernelPKfPfmmmmmmm_param_8
)
{
	.reg .pred 	%p<91>;
	.reg .b32 	%r<9>;
	.reg .b32 	%f<86>;
	.reg .b64 	%rd<81>;

	ld.param.u64 	%rd38, [_Z18avg_pool_2d_kernelPKfPfmmmmmmm_param_0];
	ld.param.u64 	%rd33, [_Z18avg_pool_2d_kernelPKfPfmmmmmmm_param_3];
	ld.param.u64 	%rd34, [_Z18avg_pool_2d_kernelPKfPfmmmmmmm_param_4];
	ld.param.u64 	%rd35, [_Z18avg_pool_2d_kernelPKfPfmmmmmmm_param_5];
	ld.param.u64 	%rd36, [_Z18avg_pool_2d_kernelPKfPfmmmmmmm_param_6];
	ld.param.u64 	%rd39, [_Z18avg_pool_2d_kernelPKfPfmmmmmmm_param_7];
	ld.param.u64 	%rd37, [_Z18avg_pool_2d_kernelPKfPfmmmmmmm_param_8];
	cvta.to.global.u64 	%rd1, %rd38;
	mov.u32 	%r1, %ctaid.x;
	mov.u32 	%r2, %ntid.x;
	mov.u32 	%r3, %tid.x;
	mad.lo.s32 	%r4, %r1, %r2, %r3;
	cvt.u64.u32 	%rd2, %r4;
	mov.u32 	%r5, %ctaid.y;
	mov.u32 	%r6, %ntid.y;
	mov.u32 	%r7, %tid.y;
	mad.lo.s32 	%r8, %r5, %r6, %r7;
	cvt.u64.u32 	%rd3, %r8;
	setp.le.u64 	%p2, %rd39, %rd3;
	setp.le.u64 	%p3, %rd37, %rd2;
	or.pred  	%p4, %p2, %p3;
	@%p4 bra 	$L__BB0_45;
	setp.eq.s64 	%p5, %rd34, 0;
	mov.f32 	%f64, 0f00000000;
	@%p5 bra 	$L__BB0_44;
	mul.lo.s64 	%rd41, %rd35, %rd3;
	sub.s64 	%rd4, %rd41, %rd36;
	mul.lo.s64 	%rd42, %rd35, %rd2;
	sub.s64 	%rd5, %rd42, %rd36;
	and.b64  	%rd6, %rd34, 7;
	and.b64  	%rd7, %rd34, 3;
	and.b64  	%rd8, %rd34, -8;
	and.b64  	%rd9, %rd34, 1;
	add.s64 	%rd10, %rd5, 3;
	mov.f32 	%f64, 0f00000000;
	mov.b64 	%rd74, 0;
$L__BB0_3:
	ld.param.u64 	%rd73, [_Z18avg_pool_2d_kernelPKfPfmmmmmmm_param_2];
	setp.lt.u64 	%p6, %rd34, 8;
	add.s64 	%rd44, %rd4, %rd74;
	setp.gt.s64 	%p7, %rd44, -1;
	setp.lt.s64 	%p8, %rd44, %rd73;
	and.pred  	%p1, %p7, %p8;
	mul.lo.s64 	%rd12, %rd44, %rd33;
	mov.b64 	%rd79, 0;
	@%p6 bra 	$L__BB0_22;
	add.s64 	%rd45, %rd5, %rd12;
	shl.b64 	%rd46, %rd45, 2;
	add.s64 	%rd47, %rd1, %rd46;
	add.s64 	%rd75, %rd47, 16;
	mov.u64 	%rd76, %rd10;
	mov.u64 	%rd77, %rd8;
$L__BB0_5:
	.pragma "nounroll";
	add.s64 	%rd48, %rd76, -3;
	setp.gt.s64 	%p9, %rd48, -1;
	setp.lt.s64 	%p10, %rd48, %rd33;
	and.pred  	%p11, %p9, %p10;
	and.pred  	%p12, %p1, %p11;
	not.pred 	%p13, %p12;
	@%p13 bra 	$L__BB0_7;
	ld.global.f32 	%f43, [%rd75+-16];
	add.f32 	%f64, %f64, %f43;
$L__BB0_7:
	add.s64 	%rd49, %rd76, -2;
	setp.gt.s64 	%p14, %rd49, -1;
	setp.lt.s64 	%p15, %rd49, %rd33;
	and.pred  	%p16, %p14, %p15;
	and.pred  	%p17, %p1, %p16;
	not.pred 	%p18, %p17;
	@%p18 bra 	$L__BB0_9;
	ld.global.f32 	%f44, [%rd75+-12];
	add.f32 	%f64, %f64, %f44;
$L__BB0_9:
	add.s64 	%rd50, %rd76, -1;
	setp.gt.s64 	%p19, %rd50, -1;
	setp.lt.s64 	%p20, %rd50, %rd33;
	and.pred  	%p21, %p19, %p20;
	and.pred  	%p22, %p1, %p21;
	not.pred 	%p23, %p22;
	@%p23 bra 	$L__BB0_11;
	ld.global.f32 	%f45, [%rd75+-8];
	add.f32 	%f64, %f64, %f45;
$L__BB0_11:
	setp.gt.s64 	%p24, %rd76, -1;
	setp.lt.s64 	%p25, %rd76, %rd33;
	and.pred  	%p26, %p24, %p25;
	and.pred  	%p27, %p1, %p26;
	not.pred 	%p28, %p27;
	@%p28 bra 	$L__BB0_13;
	ld.global.f32 	%f46, [%rd75+-4];
	add.f32 	%f64, %f64, %f46;
$L__BB0_13:
	add.s64 	%rd51, %rd76, 1;
	setp.gt.s64 	%p29, %rd51, -1;
	setp.lt.s64 	%p30, %rd51, %rd33;
	and.pred  	%p31, %p29, %p30;
	and.pred  	%p32, %p1, %p31;
	not.pred 	%p33, %p32;
	@%p33 bra 	$L__BB0_15;
	ld.global.f32 	%f47, [%rd75];
	add.f32 	%f64, %f64, %f47;
$L__BB0_15:
	add.s64 	%rd52, %rd76, 2;
	setp.gt.s64 	%p34, %rd52, -1;
	setp.lt.s64 	%p35, %rd52, %rd33;
	and.pred  	%p36, %p34, %p35;
	and.pred  	%p37, %p1, %p36;
	not.pred 	%p38, %p37;
	@%p38 bra 	$L__BB0_17;
	ld.global.f32 	%f48, [%rd75+4];
	add.f32 	%f64, %f64, %f48;
$L__BB0_17:
	add.s64 	%rd53, %rd76, 3;
	setp.gt.s64 	%p39, %rd53, -1;
	setp.lt.s64 	%p40, %rd53, %rd33;
	and.pred  	%p41, %p39, %p40;
	and.pred  	%p42, %p1, %p41;
	not.pred 	%p43, %p42;
	@%p43 bra 	$L__BB0_19;
	ld.global.f32 	%f49, [%rd75+8];
	add.f32 	%f64, %f64, %f49;
$L__BB0_19:
	add.s64 	%rd54, %rd76, 4;
	setp.gt.s64 	%p44, %rd54, -1;
	setp.lt.s64 	%p45, %rd54, %rd33;
	and.pred  	%p46, %p44, %p45;
	and.pred  	%p47, %p1, %p46;
	not.pred 	%p48, %p47;
	@%p48 bra 	$L__BB0_21;
	ld.global.f32 	%f50, [%rd75+12];
	add.f32 	%f64, %f64, %f50;
$L__BB0_21:
	add.s64 	%rd77, %rd77, -8;
	add.s64 	%rd76, %rd76, 8;
	add.s64 	%rd75, %rd75, 32;
	setp.ne.s64 	%p49, %rd77, 0;
	mov.u64 	%rd79, %rd8;
	@%p49 bra 	$L__BB0_5;
$L__BB0_22:
	setp.eq.s64 	%p50, %rd6, 0;
	@%p50 bra 	$L__BB0_43;
	add.s64 	%rd55, %rd6, -1;
	setp.lt.u64 	%p51, %rd55, 3;
	@%p51 bra 	$L__BB0_33;
	add.s64 	%rd21, %rd5, %rd79;
	setp.gt.s64 	%p52, %rd21, -1;
	setp.lt.s64 	%p53, %rd21, %rd33;
	and.pred  	%p54, %p52, %p53;
	and.pred  	%p55, %p1, %p54;
	add.s64 	%rd56, %rd21, %rd12;
	shl.b64 	%rd57, %rd56, 2;
	add.s64 	%rd22, %rd1, %rd57;
	not.pred 	%p56, %p55;
	@%p56 bra 	$L__BB0_26;
	ld.global.f32 	%f52, [%rd22];
	add.f32 	%f64, %f64, %f52;
$L__BB0_26:
	add.s64 	%rd58, %rd21, 1;
	setp.gt.s64 	%p57, %rd58, -1;
	setp.lt.s64 	%p58, %rd58, %rd33;
	and.pred  	%p59, %p57, %p58;
	and.pred  	%p60, %p1, %p59;
	not.pred 	%p61, %p60;
	@%p61 bra 	$L__BB0_28;
	ld.global.f32 	%f53, [%rd22+4];
	add.f32 	%f64, %f64, %f53;
$L__BB0_28:
	add.s64 	%rd59, %rd21, 2;
	setp.gt.s64 	%p62, %rd59, -1;
	setp.lt.s64 	%p63, %rd59, %rd33;
	and.pred  	%p64, %p62, %p63;
	and.pred  	%p65, %p1, %p64;
	not.pred 	%p66, %p65;
	@%p66 bra 	$L__BB0_30;
	ld.global.f32 	%f54, [%rd22+8];
	add.f32 	%f64, %f64, %f54;
$L__BB0_30:
	add.s64 	%rd60, %rd21, 3;
	setp.gt.s64 	%p67, %rd60, -1;
	setp.lt.s64 	%p68, %rd60, %rd33;
	and.pred  	%p69, %p67, %p68;
	and.pred  	%p70, %p1, %p69;
	not.pred 	%p71, %p70;
	@%p71 bra 	$L__BB0_32;
	ld.global.f32 	%f55, [%rd22+12];
	add.f32 	%f64, %f64, %f55;
$L__BB0_32:
	add.s64 	%rd79, %rd79, 4;
$L__BB0_33:
	setp.eq.s64 	%p72, %rd7, 0;
	@%p72 bra 	$L__BB0_43;
	setp.eq.s64 	%p73, %rd7, 1;
	@%p73 bra 	$L__BB0_40;
	add.s64 	%rd25, %rd5, %rd79;
	setp.gt.s64 	%p74, %rd25, -1;
	setp.lt.s64 	%p75, %rd25, %rd33;
	and.pred  	%p76, %p74, %p75;
	and.pred  	%p77, %p1, %p76;
	add.s64 	%rd61, %rd25, %rd12;
	shl.b64 	%rd62, %rd61, 2;
	add.s64 	%rd26, %rd1, %rd62;
	not.pred 	%p78, %p77;
	@%p78 bra 	$L__BB0_37;
	ld.global.f32 	%f57, [%rd26];
	add.f32 	%f64, %f64, %f57;
$L__BB0_37:
	add.s64 	%rd63, %rd25, 1;
	setp.gt.s64 	%p79, %rd63, -1;
	setp.lt.s64 	%p80, %rd63, %rd33;
	and.pred  	%p81, %p79, %p80;
	and.pred  	%p82, %p1, %p81;
	not.pred 	%p83, %p82;
	@%p83 bra 	$L__BB0_39;
	ld.global.f32 	%f58, [%rd26+4];
	add.f32 	%f64, %f64, %f58;
$L__BB0_39:
	add.s64 	%rd79, %rd79, 2;
$L__BB0_40:
	setp.eq.s64 	%p84, %rd9, 0;
	@%p84 bra 	$L__BB0_43;
	add.s64 	%rd29, %rd5, %rd79;
	setp.gt.s64 	%p85, %rd29, -1;
	setp.lt.s64 	%p86, %rd29, %rd33;
	and.pred  	%p87, %p85, %p86;
	and.pred  	%p88, %p1, %p87;
	not.pred 	%p89, %p88;
	@%p89 bra 	$L__BB0_43;
	add.s64 	%rd64, %rd29, %rd12;
	shl.b64 	%rd65, %rd64, 2;
	add.s64 	%rd66, %rd1, %rd65;
	ld.global.f32 	%f59, [%rd66];
	add.f32 	%f64, %f64, %f59;
$L__BB0_43:
	add.s64 	%rd74, %rd74, 1;
	setp.ne.s64 	%p90, %rd74, %rd34;
	@%p90 bra 	$L__BB0_3;
$L__BB0_44:
	ld.param.u64 	%rd72, [_Z18avg_pool_2d_kernelPKfPfmmmmmmm_param_1];
	mul.lo.s64 	%rd67, %rd34, %rd34;
	cvt.rn.f32.u64 	%f60, %rd67;
	div.rn.f32 	%f61, %f64, %f60;
	mad.lo.s64 	%rd68, %rd37, %rd3, %rd2;
	cvta.to.global.u64 	%rd69, %rd72;
	shl.b64 	%rd70, %rd68, 2;
	add.s64 	%rd71, %rd69, %rd70;
	st.global.f32 	[%rd71], %f61;
$L__BB0_45:
	ret;

}


// ===== COMPILED SASS (sm_100) =====

	.target	sm_100

	.elftype	@"ET_EXEC"


//--------------------- .note.nv.tkinfo           --------------------------
	.section	.note.nv.tkinfo,"",@"SHT_NOTE"
	.sectionflags	@"SHF_NOTE_NV_TKINFO"
	.tkinfo
        /*0018*/ 	.word	0x00000002
        /*0030*/ 	.string	""
        /*0030*/ 	.string	"ptxas"
        /*0030*/ 	.string	"Cuda compilation tools, release 13.0, V13.0.88"
        /*0030*/ 	.string	"Build cuda_13.0.r13.0/compiler.36424714_0"
        /*0030*/ 	.string	"-arch sm_100 -m 64 "



//--------------------- .note.nv.cuinfo           --------------------------
	.section	.note.nv.cuinfo,"",@"SHT_NOTE"
	.sectionflags	@"SHF_NOTE_NV_CUINFO"
        /*0018*/ 	.short	0x0002
        /*001a*/ 	.short	0x0064
        /*001c*/ 	.short	0x0082
	.zero		2


//--------------------- .nv.info                  --------------------------
	.section	.nv.info,"",@"SHT_CUDA_INFO"
	.align	4


	//----- nvinfo : EIATTR_REGCOUNT
	.align		4
        /*0000*/ 	.byte	0x04, 0x2f
        /*0002*/ 	.short	(.L_1 - .L_0)
	.align		4
.L_0:
        /*0004*/ 	.word	index@(_Z18avg_pool_2d_kernelPKfPfmmmmmmm)
        /*0008*/ 	.word	0x0000001b


	//----- nvinfo : EIATTR_FRAME_SIZE
	.align		4
.L_1:
        /*000c*/ 	.byte	0x04, 0x11
        /*000e*/ 	.short	(.L_3 - .L_2)
	.align		4
.L_2:
        /*0010*/ 	.word	index@($__internal_0_$__cuda_sm3x_div_rn_noftz_f32_slowpath)
        /*0014*/ 	.word	0x00000000


	//----- nvinfo : EIATTR_FRAME_SIZE
	.align		4
.L_3:
        /*0018*/ 	.byte	0x04, 0x11
        /*001a*/ 	.short	(.L_5 - .L_4)
	.align		4
.L_4:
        /*001c*/ 	.word	index@(_Z18avg_pool_2d_kernelPKfPfmmmmmmm)
        /*0020*/ 	.word	0x00000000


	//----- nvinfo : EIATTR_MIN_STACK_SIZE
	.align		4
.L_5:
        /*0024*/ 	.byte	0x04, 0x12
        /*0026*/ 	.short	(.L_7 - .L_6)
	.align		4
.L_6:
        /*0028*/ 	.word	index@(_Z18avg_pool_2d_kernelPKfPfmmmmmmm)
        /*002c*/ 	.word	0x00000000
.L_7:


//--------------------- .nv.compat                --------------------------
	.section	.nv.compat,"",@"SHT_CUDA_COMPAT_INFO"
	.align	4
        /*0000*/ 	.byte	0x02, 0x09, 0x00, 0x00, 0x02, 0x02, 0x01, 0x00, 0x02, 0x05, 0x05, 0x00, 0x03, 0x07, 0x01, 0x01
        /*0010*/ 	.byte	0x02, 0x03, 0x00, 0x00, 0x02, 0x06, 0x01, 0x00, 0x04, 0x0b, 0x08, 0x00, 0x01, 0x00, 0x00, 0x00
        /*0020*/ 	.byte	0x00, 0x00, 0x00, 0x00


//--------------------- .nv.info._Z18avg_pool_2d_kernelPKfPfmmmmmmm --------------------------
	.section	.nv.info._Z18avg_pool_2d_kernelPKfPfmmmmmmm,"",@"SHT_CUDA_INFO"
	.sectionflags	@""
	.align	4


	//----- nvinfo : EIATTR_CUDA_API_VERSION
	.align		4
        /*0000*/ 	.byte	0x04, 0x37
        /*0002*/ 	.short	(.L_9 - .L_8)
.L_8:
        /*0004*/ 	.word	0x00000082


	//----- nvinfo : EIATTR_KPARAM_INFO
	.align		4
.L_9:
        /*0008*/ 	.byte	0x04, 0x17
        /*000a*/ 	.short	(.L_11 - .L_10)
.L_10:
        /*000c*/ 	.word	0x00000000
        /*0010*/ 	.short	0x0008
        /*0012*/ 	.short	0x0040
        /*0014*/ 	.byte	0x00, 0xf0, 0x21, 0x00


	//----- nvinfo : EIATTR_KPARAM_INFO
	.align		4
.L_11:
        /*0018*/ 	.byte	0x04, 0x17
        /*001a*/ 	.short	(.L_13 - .L_12)
.L_12:
        /*001c*/ 	.word	0x00000000
        /*0020*/ 	.short	0x0007
        /*0022*/ 	.short	0x0038
        /*0024*/ 	.byte	0x00, 0xf0, 0x21, 0x00


	//----- nvinfo : EIATTR_KPARAM_INFO
	.align		4
.L_13:
        /*0028*/ 	.byte	0x04, 0x17
        /*002a*/ 	.short	(.L_15 - .L_14)
.L_14:
        /*002c*/ 	.word	0x00000000
        /*0030*/ 	.short	0x0006
        /*0032*/ 	.short	0x0030
        /*0034*/ 	.byte	0x00, 0xf0, 0x21, 0x00


	//----- nvinfo : EIATTR_KPARAM_INFO
	.align		4
.L_15:
        /*0038*/ 	.byte	0x04, 0x17
        /*003a*/ 	.short	(.L_17 - .L_16)
.L_16:
        /*003c*/ 	.word	0x00000000
        /*0040*/ 	.short	0x0005
        /*0042*/ 	.short	0x0028
        /*0044*/ 	.byte	0x00, 0xf0, 0x21, 0x00


	//----- nvinfo : EIATTR_KPARAM_INFO
	.align		4
.L_17:
        /*0048*/ 	.byte	0x04, 0x17
        /*004a*/ 	.short	(.L_19 - .L_18)
.L_18:
        /*004c*/ 	.word	0x00000000
        /*0050*/ 	.short	0x0004
        /*0052*/ 	.short	0x0020
        /*0054*/ 	.byte	0x00, 0xf0, 0x21, 0x00


	//----- nvinfo : EIATTR_KPARAM_INFO
	.align		4
.L_19:
        /*0058*/ 	.byte	0x04, 0x17
        /*005a*/ 	.short	(.L_21 - .L_20)
.L_20:
        /*005c*/ 	.word	0x00000000
        /*0060*/ 	.short	0x0003
        /*0062*/ 	.short	0x0018
        /*0064*/ 	.byte	0x00, 0xf0, 0x21, 0x00


	//----- nvinfo : EIATTR_KPARAM_INFO
	.align		4
.L_21:
        /*0068*/ 	.byte	0x04, 0x17
        /*006a*/ 	.short	(.L_23 - .L_22)
.L_22:
        /*006c*/ 	.word	0x00000000
        /*0070*/ 	.short	0x0002
        /*0072*/ 	.short	0x0010
        /*0074*/ 	.byte	0x00, 0xf0, 0x21, 0x00


	//----- nvinfo : EIATTR_KPARAM_INFO
	.align		4
.L_23:
        /*0078*/ 	.byte	0x04, 0x17
        /*007a*/ 	.short	(.L_25 - .L_24)
.L_24:
        /*007c*/ 	.word	0x00000000
        /*0080*/ 	.short	0x0001
        /*0082*/ 	.short	0x0008
        /*0084*/ 	.byte	0x00, 0xf5, 0x21, 0x00


	//----- nvinfo : EIATTR_KPARAM_INFO
	.align		4
.L_25:
        /*0088*/ 	.byte	0x04, 0x17
        /*008a*/ 	.short	(.L_27 - .L_26)
.L_26:
        /*008c*/ 	.word	0x00000000
        /*0090*/ 	.short	0x0000
        /*0092*/ 	.short	0x0000
        /*0094*/ 	.byte	0x00, 0xf5, 0x21, 0x00


	//----- nvinfo : EIATTR_SPARSE_MMA_MASK
	.align		4
.L_27:
        /*0098*/ 	.byte	0x03, 0x50
        /*009a*/ 	.short	0x0000


	//----- nvinfo : EIATTR_MAXREG_COUNT
	.align		4
        /*009c*/ 	.byte	0x03, 0x1b
        /*009e*/ 	.short	0x00ff


	//----- nvinfo : EIATTR_MERCURY_ISA_VERSION
	.align		4
        /*00a0*/ 	.byte	0x03, 0x5f
        /*00a2*/ 	.short	0x0101


	//----- nvinfo : EIATTR_VRC_CTA_INIT_COUNT
	.align		4
        /*00a4*/ 	.byte	0x02, 0x4a
	.zero		1
	.zero		1


	//----- nvinfo : EIATTR_EXIT_INSTR_OFFSETS
	.align		4
        /*00a8*/ 	.byte	0x04, 0x1c
        /*00aa*/ 	.short	(.L_29 - .L_28)


	//   ....[0]....
.L_28:
        /*00ac*/ 	.word	0x000000f0


	//   ....[1]....
        /*00b0*/ 	.word	0x00001270


	//----- nvinfo : EIATTR_CRS_STACK_SIZE
	.align		4
.L_29:
        /*00b4*/ 	.byte	0x04, 0x1e
        /*00b6*/ 	.short	(.L_31 - .L_30)
.L_30:
        /*00b8*/ 	.word	0x00000000


	//----- nvinfo : EIATTR_CBANK_PARAM_SIZE
	.align		4
.L_31:
        /*00bc*/ 	.byte	0x03, 0x19
        /*00be*/ 	.short	0x0048


	//----- nvinfo : EIATTR_PARAM_CBANK
	.align		4
        /*00c0*/ 	.byte	0x04, 0x0a
        /*00c2*/ 	.short	(.L_33 - .L_32)
	.align		4
.L_32:
        /*00c4*/ 	.word	index@(.nv.constant0._Z18avg_pool_2d_kernelPKfPfmmmmmmm)
        /*00c8*/ 	.short	0x0380
        /*00ca*/ 	.short	0x0048


	//----- nvinfo : EIATTR_SW_WAR
	.align		4
.L_33:
        /*00cc*/ 	.byte	0x04, 0x36
        /*00ce*/ 	.short	(.L_35 - .L_34)
.L_34:
        /*00d0*/ 	.word	0x00000008
.L_35:


//--------------------- .nv.callgraph             --------------------------
	.section	.nv.callgraph,"",@"SHT_CUDA_CALLGRAPH"
	.align	4
	.sectionentsize	8
	.align		4
        /*0000*/ 	.word	0x00000000
	.align		4
        /*0004*/ 	.word	0xffffffff
	.align		4
        /*0008*/ 	.word	0x00000000
	.align		4
        /*000c*/ 	.word	0xfffffffe
	.align		4
        /*0010*/ 	.word	0x00000000
	.align		4
        /*0014*/ 	.word	0xfffffffd
	.align		4
        /*0018*/ 	.word	0x00000000
	.align		4
        /*001c*/ 	.word	0xfffffffc


//--------------------- .text._Z18avg_pool_2d_kernelPKfPfmmmmmmm --------------------------
	.section	.text._Z18avg_pool_2d_kernelPKfPfmmmmmmm,"ax",@progbits
	.align	128
        .global         _Z18avg_pool_2d_kernelPKfPfmmmmmmm
        .type           _Z18avg_pool_2d_kernelPKfPfmmmmmmm,@function
        .size           _Z18avg_pool_2d_kernelPKfPfmmmmmmm,(.L_x_22 - _Z18avg_pool_2d_kernelPKfPfmmmmmmm)
        .other          _Z18avg_pool_2d_kernelPKfPfmmmmmmm,@"STO_CUDA_ENTRY STV_DEFAULT"
_Z18avg_pool_2d_kernelPKfPfmmmmmmm:
.text._Z18avg_pool_2d_kernelPKfPfmmmmmmm:
[----:B------:R-:W-:Y:S01]  /*0000*/  LDC R1, c[0x0][0x37c] ;  /* 0x0000df00ff017b82 */ /* 0x000fe20000000800 */
[----:B------:R-:W0:Y:S07]  /*0010*/  S2R R5, SR_TID.X ;  /* 0x0000000000057919 */ /* 0x000e2e0000002100 */
[----:B------:R-:W0:Y:S01]  /*0020*/  S2UR UR4, SR_CTAID.X ;  /* 0x00000000000479c3 */ /* 0x000e220000002500 */
[----:B------:R-:W1:Y:S01]  /*0030*/  LDCU.64 UR6, c[0x0][0x3c0] ;  /* 0x00007800ff0677ac */ /* 0x000e620008000a00 */
[----:B------:R-:W2:Y:S01]  /*0040*/  S2R R0, SR_TID.Y ;  /* 0x0000000000007919 */ /* 0x000ea20000002200 */
[----:B------:R-:W3:Y:S05]  /*0050*/  LDCU.64 UR8, c[0x0][0x3b8] ;  /* 0x00007700ff0877ac */ /* 0x000eea0008000a00 */
[----:B------:R-:W0:Y:S08]  /*0060*/  LDC R4, c[0x0][0x360] ;  /* 0x0000d800ff047b82 */ /* 0x000e300000000800 */
[----:B------:R-:W2:Y:S08]  /*0070*/  S2UR UR5, SR_CTAID.Y ;  /* 0x00000000000579c3 */ /* 0x000eb00000002600 */
[----:B------:R-:W2:Y:S01]  /*0080*/  LDC R7, c[0x0][0x364] ;  /* 0x0000d900ff077b82 */ /* 0x000ea20000000800 */
[----:B0-----:R-:W-:-:S05]  /*0090*/  IMAD R4, R4, UR4, R5 ;  /* 0x0000000404047c24 */ /* 0x001fca000f8e0205 */
[----:B-1----:R-:W-:-:S04]  /*00a0*/  ISETP.GE.U32.AND P0, PT, R4, UR6, PT ;  /* 0x0000000604007c0c */ /* 0x002fc8000bf06070 */
[----:B------:R-:W-:Y:S01]  /*00b0*/  ISETP.GE.U32.AND.EX P0, PT, RZ, UR7, PT, P0 ;  /* 0x00000007ff007c0c */ /* 0x000fe2000bf06100 */
[----:B--2---:R-:W-:-:S05]  /*00c0*/  IMAD R7, R7, UR5, R0 ;  /* 0x0000000507077c24 */ /* 0x004fca000f8e0200 */
[----:B---3--:R-:W-:-:S04]  /*00d0*/  ISETP.GE.U32.AND P1, PT, R7, UR8, PT ;  /* 0x0000000807007c0c */ /* 0x008fc8000bf26070 */
[----:B------:R-:W-:-:S13]  /*00e0*/  ISETP.GE.U32.OR.EX P0, PT, RZ, UR9, P0, P1 ;  /* 0x00000009ff007c0c */ /* 0x000fda0008706510 */
[----:B------:R-:W-:Y:S05]  /*00f0*/  @P0 EXIT ;  /* 0x000000000000094d */ /* 0x000fea0003800000 */
[----:B------:R-:W0:Y:S01]  /*0100*/  LDCU.64 UR6, c[0x0][0x3a0] ;  /* 0x00007400ff0677ac */ /* 0x000e220008000a00 */
[----:B------:R-:W-:Y:S01]  /*0110*/  IMAD.MOV.U32 R13, RZ, RZ, RZ ;  /* 0x000000ffff0d7224 */ /* 0x000fe200078e00ff */
[----:B------:R-:W1:Y:S01]  /*0120*/  LDCU.64 UR10, c[0x0][0x358] ;  /* 0x00006b00ff0a77ac */ /* 0x000e620008000a00 */
[----:B0-----:R-:W-:-:S04]  /*0130*/  UISETP.NE.U32.AND UP0, UPT, UR6, URZ, UPT ;  /* 0x000000ff0600728c */ /* 0x001fc8000bf05070 */
[----:B------:R-:W-:-:S09]  /*0140*/  UISETP.NE.AND.EX UP0, UPT, UR7, URZ, UPT, UP0 ;  /* 0x000000ff0700728c */ /* 0x000fd2000bf05300 */
[----:B-1----:R-:W-:Y:S05]  /*0150*/  BRA.U !UP0, `(.L_x_0) ;  /* 0x0000000d08d47547 */ /* 0x002fea000b800000 */
[----:B------:R-:W0:Y:S01]  /*0160*/  LDCU.64 UR4, c[0x0][0x3b0] ;  /* 0x00007600ff0477ac */ /* 0x000e220008000a00 */
[----:B------:R-:W1:Y:S01]  /*0170*/  LDC.64 R10, c[0x0][0x3a8] ;  /* 0x0000ea00ff0a7b82 */ /* 0x000e620000000a00 */
[----:B------:R-:W-:Y:S01]  /*0180*/  IMAD.MOV.U32 R13, RZ, RZ, RZ ;  /* 0x000000ffff0d7224 */ /* 0x000fe200078e00ff */
[----:B------:R-:W-:Y:S02]  /*0190*/  ULOP3.LUT UR13, UR6, 0x3, URZ, 0xc0, !UPT ;  /* 0x00000003060d7892 */ /* 0x000fe4000f8ec0ff */
[----:B------:R-:W-:Y:S01]  /*01a0*/  ULOP3.LUT UR9, UR6, 0xfffffff8, URZ, 0xc0, !UPT ;  /* 0xfffffff806097892 */ /* 0x000fe2000f8ec0ff */
[----:B------:R-:W-:Y:S02]  /*01b0*/  UMOV UR7, URZ ;  /* 0x000000ff00077c82 */ /* 0x000fe40008000000 */
[----:B------:R-:W-:Y:S01]  /*01c0*/  UMOV UR6, URZ ;  /* 0x000000ff00067c82 */ /* 0x000fe20008000000 */
[----:B0-----:R-:W-:-:S04]  /*01d0*/  UIADD3 UR4, UP0, UPT, URZ, -UR4, URZ ;  /* 0x80000004ff047290 */ /* 0x001fc8000ff1e0ff */
[----:B------:R-:W-:-:S06]  /*01e0*/  UIADD3.X UR5, UPT, UPT, URZ, ~UR5, URZ, UP0, !UPT ;  /* 0x80000005ff057290 */ /* 0x000fcc00087fe4ff */
[----:B-1----:R-:W-:-:S04]  /*01f0*/  IMAD.WIDE.U32 R2, R4, R10, UR4 ;  /* 0x0000000404027e25 */ /* 0x002fc8000f8e000a */
[----:B------:R-:W-:-:S04]  /*0200*/  IMAD.WIDE.U32 R8, R7, R10, UR4 ;  /* 0x0000000407087e25 */ /* 0x000fc8000f8e000a */
[----:B------:R-:W-:-:S07]  /*0210*/  IMAD R11, R4, R11, R3 ;  /* 0x0000000b040b7224 */ /* 0x000fce00078e0203 */
.L_x_7:
[----:B0-----:R-:W0:Y:S01]  /*0220*/  LDCU.64 UR14, c[0x0][0x3a0] ;  /* 0x00007400ff0e77ac */ /* 0x001e220008000a00 */
[----:B------:R-:W-:Y:S01]  /*0230*/  IADD3 R0, P1, PT, R8, UR6, RZ ;  /* 0x0000000608007c10 */ /* 0x000fe2000ff3e0ff */
[----:B------:R-:W1:Y:S01]  /*0240*/  LDCU UR8, c[0x0][0x3ac] ;  /* 0x00007580ff0877ac */ /* 0x000e620008000800 */
[----:B------:R-:W2:Y:S01]  /*0250*/  LDCU.64 UR4, c[0x0][0x390] ;  /* 0x00007200ff0477ac */ /* 0x000ea20008000a00 */
[----:B------:R-:W-:Y:S02]  /*0260*/  UIADD3 UR6, UP2, UPT, UR6, 0x1, URZ ;  /* 0x0000000106067890 */ /* 0x000fe4000ff5e0ff */
[----:B0-----:R-:W-:Y:S02]  /*0270*/  UISETP.GE.U32.AND UP1, UPT, UR14, 0x8, UPT ;  /* 0x000000080e00788c */ /* 0x001fe4000bf26070 */
[----:B------:R-:W-:Y:S01]  /*0280*/  UISETP.NE.U32.AND UP0, UPT, UR6, UR14, UPT ;  /* 0x0000000e0600728c */ /* 0x000fe2000bf05070 */
[----:B-1----:R-:W-:Y:S01]  /*0290*/  IMAD R6, R7, UR8, R9 ;  /* 0x0000000807067c24 */ /* 0x002fe2000f8e0209 */
[----:B------:R-:W-:Y:S01]  /*02a0*/  UISETP.GE.U32.AND.EX UP1, UPT, UR15, URZ, UPT, UP1 ;  /* 0x000000ff0f00728c */ /* 0x000fe2000bf26110 */
[----:B--2---:R-:W-:Y:S01]  /*02b0*/  ISETP.GE.U32.AND P0, PT, R0, UR4, PT ;  /* 0x0000000400007c0c */ /* 0x004fe2000bf06070 */
[----:B------:R-:W-:-:S02]  /*02c0*/  UMOV UR4, URZ ;  /* 0x000000ff00047c82 */ /* 0x000fc40008000000 */
[----:B------:R-:W-:Y:S01]  /*02d0*/  IADD3.X R6, PT, PT, R6, UR7, RZ, P1, !PT ;  /* 0x0000000706067c10 */ /* 0x000fe20008ffe4ff */
[----:B------:R-:W-:Y:S01]  /*02e0*/  UIADD3.X UR7, UPT, UPT, URZ, UR7, URZ, UP2, !UPT ;  /* 0x00000007ff077290 */ /* 0x000fe200097fe4ff */
[----:B------:R-:W-:Y:S02]  /*02f0*/  ISETP.GT.U32.AND P1, PT, R0, -0x1, PT ;  /* 0xffffffff0000780c */ /* 0x000fe40003f24070 */
[C---:B------:R-:W-:Y:S01]  /*0300*/  ISETP.GE.AND.EX P0, PT, R6.reuse, UR5, PT, P0 ;  /* 0x0000000506007c0c */ /* 0x040fe2000bf06300 */
[----:B------:R-:W-:Y:S01]  /*0310*/  UISETP.NE.AND.EX UP0, UPT, UR7, UR15, UPT, UP0 ;  /* 0x0000000f0700728c */ /* 0x000fe2000bf05300 */
[----:B------:R-:W-:Y:S02]  /*0320*/  UMOV UR5, URZ ;  /* 0x000000ff00057c82 */ /* 0x000fe40008000000 */
[----:B------:R-:W-:Y:S01]  /*0330*/  ISETP.GT.AND.EX P0, PT, R6, -0x1, !P0, P1 ;  /* 0xffffffff0600780c */ /* 0x000fe20004704310 */
[----:B------:R-:W-:-:S12]  /*0340*/  BRA.U !UP1, `(.L_x_1) ;  /* 0x0000000509907547 */ /* 0x000fd8000b800000 */
[----:B------:R-:W0:Y:S01]  /*0350*/  LDCU.64 UR14, c[0x0][0x398] ;  /* 0x00007300ff0e77ac */ /* 0x000e220008000a00 */
[----:B------:R-:W-:Y:S01]  /*0360*/  IMAD.MOV.U32 R10, RZ, RZ, R2 ;  /* 0x000000ffff0a7224 */ /* 0x000fe200078e0002 */
[----:B------:R-:W1:Y:S01]  /*0370*/  LDCU.64 UR16, c[0x0][0x380] ;  /* 0x00007000ff1077ac */ /* 0x000e620008000a00 */
[----:B------:R-:W2:Y:S01]  /*0380*/  LDCU UR5, c[0x0][0x3a4] ;  /* 0x00007480ff0577ac */ /* 0x000ea20008000800 */
[----:B------:R-:W-:Y:S01]  /*0390*/  UMOV UR4, UR9 ;  /* 0x0000000900047c82 */ /* 0x000fe20008000000 */
[----:B0-----:R-:W-:Y:S02]  /*03a0*/  IMAD R17, R6, UR14, RZ ;  /* 0x0000000e06117c24 */ /* 0x001fe4000f8e02ff */
[----:B------:R-:W-:Y:S01]  /*03b0*/  IMAD.WIDE.U32 R14, R0, UR14, R10 ;  /* 0x0000000e000e7c25 */ /* 0x000fe2000f8e000a */
[----:B------:R-:W-:-:S03]  /*03c0*/  IADD3 R10, P3, PT, R2, 0x3, RZ ;  /* 0x00000003020a7810 */ /* 0x000fc60007f7e0ff */
[----:B------:R-:W-:Y:S01]  /*03d0*/  IMAD R17, R0, UR15, R17 ;  /* 0x0000000f00117c24 */ /* 0x000fe2000f8e0211 */
[----:B-1----:R-:W-:Y:S01]  /*03e0*/  LEA R12, P1, R14, UR16, 0x2 ;  /* 0x000000100e0c7c11 */ /* 0x002fe2000f8210ff */
[----:B------:R-:W-:Y:S01]  /*03f0*/  IMAD.X R21, RZ, RZ, R11, P3 ;  /* 0x000000ffff157224 */ /* 0x000fe200018e060b */
[----:B------:R-:W0:Y:S01]  /*0400*/  LDCU.64 UR14, c[0x0][0x398] ;  /* 0x00007300ff0e77ac */ /* 0x000e220008000a00 */
[----:B------:R-:W-:Y:S01]  /*0410*/  IMAD.IADD R15, R15, 0x1, R17 ;  /* 0x000000010f0f7824 */ /* 0x000fe200078e0211 */
[----:B------:R-:W-:-:S04]  /*0420*/  IADD3 R12, P2, PT, R12, 0x10, RZ ;  /* 0x000000100c0c7810 */ /* 0x000fc80007f5e0ff */
[----:B------:R-:W-:-:S05]  /*0430*/  LEA.HI.X R15, R14, UR17, R15, 0x2, P1 ;  /* 0x000000110e0f7c11 */ /* 0x000fca00088f140f */
[----:B--2---:R-:W-:-:S07]  /*0440*/  IMAD.X R15, RZ, RZ, R15, P2 ;  /* 0x000000ffff0f7224 */ /* 0x004fce00010e060f */
.L_x_2:
[----:B------:R-:W-:-:S04]  /*0450*/  IADD3 R14, P1, PT, R10, -0x3, RZ ;  /* 0xfffffffd0a0e7810 */ /* 0x000fc80007f3e0ff */
[C---:B0-----:R-:W-:Y:S02]  /*0460*/  ISETP.GE.U32.AND P2, PT, R14.reuse, UR14, PT ;  /* 0x0000000e0e007c0c */ /* 0x041fe4000bf46070 */
[----:B------:R-:W-:Y:S02]  /*0470*/  IADD3.X R16, PT, PT, R21, -0x1, RZ, P1, !PT ;  /* 0xffffffff15107810 */ /* 0x000fe40000ffe4ff */
[----:B------:R-:W-:Y:S02]  /*0480*/  ISETP.GT.U32.AND P1, PT, R14, -0x1, PT ;  /* 0xffffffff0e00780c */ /* 0x000fe40003f24070 */
[----:B------:R-:W-:Y:S02]  /*0490*/  ISETP.GE.AND.EX P2, PT, R16, UR15, PT, P2 ;  /* 0x0000000f10007c0c */ /* 0x000fe4000bf46320 */
[----:B------:R-:W-:Y:S02]  /*04a0*/  IADD3 R14, P4, PT, R10, -0x2, RZ ;  /* 0xfffffffe0a0e7810 */ /* 0x000fe40007f9e0ff */
[----:B------:R-:W-:-:S02]  /*04b0*/  ISETP.GT.AND.EX P2, PT, R16, -0x1, !P2, P1 ;  /* 0xffffffff1000780c */ /* 0x000fc40005744310 */
[C---:B------:R-:W-:Y:S02]  /*04c0*/  ISETP.GE.U32.AND P3, PT, R14.reuse, UR14, PT ;  /* 0x0000000e0e007c0c */ /* 0x040fe4000bf66070 */
[----:B------:R-:W-:Y:S02]  /*04d0*/  IADD3.X R16, PT, PT, R21, -0x1, RZ, P4, !PT ;  /* 0xffffffff15107810 */ /* 0x000fe400027fe4ff */
[----:B------:R-:W-:Y:S02]  /*04e0*/  PLOP3.LUT P2, PT, P0, P2, PT, 0x80, 0x8 ;  /* 0x000000000008781c */ /* 0x000fe40000745070 */
[----:B------:R-:W-:Y:S01]  /*04f0*/  ISETP.GT.U32.AND P1, PT, R14, -0x1, PT ;  /* 0xffffffff0e00780c */ /* 0x000fe20003f24070 */
[----:B------:R-:W-:Y:S01]  /*0500*/  IMAD.MOV.U32 R14, RZ, RZ, R12 ;  /* 0x000000ffff0e7224 */ /* 0x000fe200078e000c */
[----:B------:R-:W-:-:S04]  /*0510*/  ISETP.GE.AND.EX P3, PT, R16, UR15, PT, P3 ;  /* 0x0000000f10007c0c */ /* 0x000fc8000bf66330 */
[----:B------:R-:W-:-:S04]  /*0520*/  ISETP.GT.AND.EX P3, PT, R16, -0x1, !P3, P1 ;  /* 0xffffffff1000780c */ /* 0x000fc80005f64310 */
[----:B------:R-:W-:Y:S01]  /*0530*/  PLOP3.LUT P3, PT, P0, P3, PT, 0x80, 0x8 ;  /* 0x000000000008781c */ /* 0x000fe20000767070 */
[----:B------:R-:W2:-:S12]  /*0540*/  @P2 LDG.E R12, desc[UR10][R14.64+-0x10] ;  /* 0xfffff00a0e0c2981 */ /* 0x000e98000c1e1900 */
[----:B------:R-:W3:Y:S01]  /*0550*/  @P3 LDG.E R16, desc[UR10][R14.64+-0xc] ;  /* 0xfffff40a0e103981 */ /* 0x000ee2000c1e1900 */
[C---:B------:R-:W-:Y:S02]  /*0560*/  IADD3 R18, P1, PT, R10.reuse, -0x1, RZ ;  /* 0xffffffff0a127810 */ /* 0x040fe40007f3e0ff */
[----:B------:R-:W-:Y:S02]  /*0570*/  IADD3 R17, P6, PT, R10, 0x1, RZ ;  /* 0x000000010a117810 */ /* 0x000fe40007fde0ff */
[C---:B------:R-:W-:Y:S02]  /*0580*/  ISETP.GE.U32.AND P5, PT, R18.reuse, UR14, PT ;  /* 0x0000000e12007c0c */ /* 0x040fe4000bfa6070 */
[----:B------:R-:W-:Y:S02]  /*0590*/  IADD3.X R19, PT, PT, R21, -0x1, RZ, P1, !PT ;  /* 0xffffffff15137810 */ /* 0x000fe40000ffe4ff */
[----:B------:R-:W-:Y:S01]  /*05a0*/  ISETP.GT.U32.AND P4, PT, R18, -0x1, PT ;  /* 0xffffffff1200780c */ /* 0x000fe20003f84070 */
[----:B------:R-:W-:Y:S01]  /*05b0*/  IMAD.X R18, RZ, RZ, R21, P6 ;  /* 0x000000ffff127224 */ /* 0x000fe200030e0615 */
[----:B------:R-:W-:-:S02]  /*05c0*/  ISETP.GE.AND.EX P5, PT, R19, UR15, PT, P5 ;  /* 0x0000000f13007c0c */ /* 0x000fc4000bfa6350 */
[----:B------:R-:W-:Y:S02]  /*05d0*/  ISETP.GE.U32.AND P1, PT, R17, UR14, PT ;  /* 0x0000000e11007c0c */ /* 0x000fe4000bf26070 */
[----:B------:R-:W-:Y:S02]  /*05e0*/  ISETP.GT.AND.EX P5, PT, R19, -0x1, !P5, P4 ;  /* 0xffffffff1300780c */ /* 0x000fe40006fa4340 */
[----:B------:R-:W-:Y:S02]  /*05f0*/  ISETP.GT.U32.AND P4, PT, R17, -0x1, PT ;  /* 0xffffffff1100780c */ /* 0x000fe40003f84070 */
[----:B------:R-:W-:Y:S02]  /*0600*/  P2R R17, PR, RZ, 0x20 ;  /* 0x00000020ff117803 */ /* 0x000fe40000000000 */
[----:B------:R-:W-:Y:S02]  /*0610*/  ISETP.GE.AND.EX P1, PT, R18, UR15, PT, P1 ;  /* 0x0000000f12007c0c */ /* 0x000fe4000bf26310 */
[----:B------:R-:W-:-:S02]  /*0620*/  IADD3 R19, P5, PT, R10, 0x2, RZ ;  /* 0x000000020a137810 */ /* 0x000fc40007fbe0ff */
[----:B------:R-:W-:Y:S02]  /*0630*/  ISETP.GT.AND.EX P1, PT, R18, -0x1, !P1, P4 ;  /* 0xffffffff1200780c */ /* 0x000fe40004f24340 */
[----:B------:R-:W-:Y:S01]  /*0640*/  ISETP.GE.U32.AND P4, PT, R19, UR14, PT ;  /* 0x0000000e13007c0c */ /* 0x000fe2000bf86070 */
[----:B------:R-:W-:Y:S01]  /*0650*/  IMAD.X R18, RZ, RZ, R21, P5 ;  /* 0x000000ffff127224 */ /* 0x000fe200028e0615 */
[----:B------:R-:W-:Y:S02]  /*0660*/  ISETP.GT.U32.AND P6, PT, R10, -0x1, PT ;  /* 0xffffffff0a00780c */ /* 0x000fe40003fc4070 */
[----:B------:R-:W-:Y:S02]  /*0670*/  PLOP3.LUT P1, PT, P0, P1, PT, 0x80, 0x8 ;  /* 0x000000000008781c */ /* 0x000fe40000723070 */
[----:B------:R-:W-:Y:S01]  /*0680*/  ISETP.GE.AND.EX P4, PT, R18, UR15, PT, P4 ;  /* 0x0000000f12007c0c */ /* 0x000fe2000bf86340 */
[----:B--2---:R-:W-:Y:S01]  /*0690*/  @P2 FADD R13, R13, R12 ;  /* 0x0000000c0d0d2221 */ /* 0x004fe20000000000 */
[----:B------:R-:W-:-:S02]  /*06a0*/  ISETP.GT.U32.AND P2, PT, R19, -0x1, PT ;  /* 0xffffffff1300780c */ /* 0x000fc40003f44070 */
[----:B------:R-:W-:Y:S02]  /*06b0*/  IADD3 R12, P5, PT, R10, 0x3, RZ ;  /* 0x000000030a0c7810 */ /* 0x000fe40007fbe0ff */
[----:B------:R-:W-:Y:S02]  /*06c0*/  ISETP.GT.AND.EX P2, PT, R18, -0x1, !P4, P2 ;  /* 0xffffffff1200780c */ /* 0x000fe40006744320 */
[C---:B------:R-:W-:Y:S01]  /*06d0*/  ISETP.GE.U32.AND P4, PT, R12.reuse, UR14, PT ;  /* 0x0000000e0c007c0c */ /* 0x040fe2000bf86070 */
[----:B------:R-:W-:Y:S01]  /*06e0*/  IMAD.X R18, RZ, RZ, R21, P5 ;  /* 0x000000ffff127224 */ /* 0x000fe200028e0615 */
[----:B------:R-:W-:Y:S01]  /*06f0*/  PLOP3.LUT P2, PT, P0, P2, PT, 0x80, 0x8 ;  /* 0x000000000008781c */ /* 0x000fe20000745070 */
[----:B---3--:R-:W-:Y:S01]  /*0700*/  @P3 FADD R13, R13, R16 ;  /* 0x000000100d0d3221 */ /* 0x008fe20000000000 */
[----:B------:R-:W-:Y:S02]  /*0710*/  ISETP.GT.U32.AND P3, PT, R12, -0x1, PT ;  /* 0xffffffff0c00780c */ /* 0x000fe40003f64070 */
[----:B------:R-:W-:-:S02]  /*0720*/  IADD3 R12, P5, PT, R10, 0x4, RZ ;  /* 0x000000040a0c7810 */ /* 0x000fc40007fbe0ff */
[----:B------:R-:W-:-:S03]  /*0730*/  ISETP.GE.AND.EX P4, PT, R18, UR15, PT, P4 ;  /* 0x0000000f12007c0c */ /* 0x000fc6000bf86340 */
[----:B------:R-:W-:Y:S01]  /*0740*/  IMAD.X R16, RZ, RZ, R21, P5 ;  /* 0x000000ffff107224 */ /* 0x000fe200028e0615 */
[----:B------:R-:W-:-:S03]  /*0750*/  ISETP.GT.AND.EX P3, PT, R18, -0x1, !P4, P3 ;  /* 0xffffffff1200780c */ /* 0x000fc60006764330 */
[----:B------:R-:W2:Y:S01]  /*0760*/  @P2 LDG.E R20, desc[UR10][R14.64+0x4] ;  /* 0x0000040a0e142981 */ /* 0x000ea2000c1e1900 */
[C---:B------:R-:W-:Y:S02]  /*0770*/  ISETP.GE.U32.AND P4, PT, R12.reuse, UR14, PT ;  /* 0x0000000e0c007c0c */ /* 0x040fe4000bf86070 */
[----:B------:R-:W-:Y:S01]  /*0780*/  ISETP.GT.U32.AND P5, PT, R12, -0x1, PT ;  /* 0xffffffff0c00780c */ /* 0x000fe20003fa4070 */
[----:B------:R-:W3:Y:S01]  /*0790*/  @P1 LDG.E R18, desc[UR10][R14.64] ;  /* 0x0000000a0e121981 */ /* 0x000ee2000c1e1900 */
[----:B------:R-:W-:-:S04]  /*07a0*/  ISETP.GE.AND.EX P4, PT, R16, UR15, PT, P4 ;  /* 0x0000000f10007c0c */ /* 0x000fc8000bf86340 */
[----:B------:R-:W-:Y:S02]  /*07b0*/  ISETP.GT.AND.EX P4, PT, R16, -0x1, !P4, P5 ;  /* 0xffffffff1000780c */ /* 0x000fe40006784350 */
[----:B------:R-:W-:-:S04]  /*07c0*/  ISETP.GE.U32.AND P5, PT, R10, UR14, PT ;  /* 0x0000000e0a007c0c */ /* 0x000fc8000bfa6070 */
[----:B------:R-:W-:-:S04]  /*07d0*/  ISETP.GE.AND.EX P5, PT, R21, UR15, PT, P5 ;  /* 0x0000000f15007c0c */ /* 0x000fc8000bfa6350 */
[----:B------:R-:W-:Y:S02]  /*07e0*/  ISETP.GT.AND.EX P5, PT, R21, -0x1, !P5, P6 ;  /* 0xffffffff1500780c */ /* 0x000fe40006fa4360 */
[----:B------:R-:W-:Y:S02]  /*07f0*/  ISETP.NE.AND P6, PT, R17, RZ, PT ;  /* 0x000000ff1100720c */ /* 0x000fe40003fc5270 */
[----:B------:R-:W-:Y:S02]  /*0800*/  PLOP3.LUT P5, PT, P0, P5, PT, 0x80, 0x8 ;  /* 0x000000000008781c */ /* 0x000fe400007ab070 */
[----:B------:R-:W-:Y:S02]  /*0810*/  PLOP3.LUT P6, PT, P0, P6, PT, 0x80, 0x8 ;  /* 0x000000000008781c */ /* 0x000fe400007cd070 */
[----:B------:R-:W-:Y:S02]  /*0820*/  PLOP3.LUT P3, PT, P0, P3, PT, 0x80, 0x8 ;  /* 0x000000000008781c */ /* 0x000fe40000767070 */
[----:B------:R-:W-:-:S07]  /*0830*/  PLOP3.LUT P4, PT, P0, P4, PT, 0x80, 0x8 ;  /* 0x000000000008781c */ /* 0x000fce0000789070 */
[----:B------:R-:W4:Y:S04]  /*0840*/  @P5 LDG.E R16, desc[UR10][R14.64+-0x4] ;  /* 0xfffffc0a0e105981 */ /* 0x000f28000c1e1900 */
[----:B------:R-:W5:Y:S04]  /*0850*/  @P6 LDG.E R12, desc[UR10][R14.64+-0x8] ;  /* 0xfffff80a0e0c6981 */ /* 0x000f68000c1e1900 */
[----:B------:R-:W2:Y:S04]  /*0860*/  @P3 LDG.E R22, desc[UR10][R14.64+0x8] ;  /* 0x0000080a0e163981 */ /* 0x000ea8000c1e1900 */
[----:B------:R0:W2:Y:S01]  /*0870*/  @P4 LDG.E R24, desc[UR10][R14.64+0xc] ;  /* 0x00000c0a0e184981 */ /* 0x0000a2000c1e1900 */
[----:B------:R-:W-:-:S04]  /*0880*/  UIADD3 UR4, UP1, UPT, UR4, -0x8, URZ ;  /* 0xfffffff804047890 */ /* 0x000fc8000ff3e0ff */
[----:B------:R-:W-:Y:S02]  /*0890*/  UIADD3.X UR5, UPT, UPT, UR5, -0x1, URZ, UP1, !UPT ;  /* 0xffffffff05057890 */ /* 0x000fe40008ffe4ff */
[----:B------:R-:W-:-:S04]  /*08a0*/  UISETP.NE.U32.AND UP1, UPT, UR4, URZ, UPT ;  /* 0x000000ff0400728c */ /* 0x000fc8000bf25070 */
[----:B------:R-:W-:Y:S01]  /*08b0*/  UISETP.NE.AND.EX UP1, UPT, UR5, URZ, UPT, UP1 ;  /* 0x000000ff0500728c */ /* 0x000fe2000bf25310 */
[----:B-----5:R-:W-:-:S04]  /*08c0*/  @P6 FADD R13, R13, R12 ;  /* 0x0000000c0d0d6221 */ /* 0x020fc80000000000 */
[----:B----4-:R-:W-:-:S04]  /*08d0*/  @P5 FADD R13, R13, R16 ;  /* 0x000000100d0d5221 */ /* 0x010fc80000000000 */
[----:B---3--:R-:W-:Y:S01]  /*08e0*/  @P1 FADD R13, R13, R18 ;  /* 0x000000120d0d1221 */ /* 0x008fe20000000000 */
[----:B------:R-:W-:-:S03]  /*08f0*/  IADD3 R10, P1, PT, R10, 0x8, RZ ;  /* 0x000000080a0a7810 */ /* 0x000fc60007f3e0ff */
[----:B--2---:R-:W-:Y:S01]  /*0900*/  @P2 FADD R13, R13, R20 ;  /* 0x000000140d0d2221 */ /* 0x004fe20000000000 */
[----:B------:R-:W-:-:S03]  /*0910*/  IADD3 R12, P2, PT, R14, 0x20, RZ ;  /* 0x000000200e0c7810 */ /* 0x000fc60007f5e0ff */
[----:B------:R-:W-:Y:S01]  /*0920*/  @P3 FADD R13, R13, R22 ;  /* 0x000000160d0d3221 */ /* 0x000fe20000000000 */
[----:B------:R-:W-:Y:S02]  /*0930*/  IMAD.X R21, RZ, RZ, R21, P1 ;  /* 0x000000ffff157224 */ /* 0x000fe400008e0615 */
[----:B0-----:R-:W-:Y:S02]  /*0940*/  IMAD.X R15, RZ, RZ, R15, P2 ;  /* 0x000000ffff0f7224 */ /* 0x001fe400010e060f */
[----:B------:R-:W-:Y:S01]  /*0950*/  @P4 FADD R13, R13, R24 ;  /* 0x000000180d0d4221 */ /* 0x000fe20000000000 */
[----:B------:R-:W-:Y:S06]  /*0960*/  BRA.U UP1, `(.L_x_2) ;  /* 0xfffffff901b87547 */ /* 0x000fec000b83ffff */
[----:B------:R-:W0:Y:S01]  /*0970*/  LDCU UR5, c[0x0][0x3a4] ;  /* 0x00007480ff0577ac */ /* 0x000e220008000800 */
[----:B------:R-:W-:-:S05]  /*0980*/  UMOV UR4, UR9 ;  /* 0x0000000900047c82 */ /* 0x000fca0008000000 */
.L_x_1:
[----:B------:R-:W1:Y:S02]  /*0990*/  LDCU UR8, c[0x0][0x3a0] ;  /* 0x00007400ff0877ac */ /* 0x000e640008000800 */
[----:B-1----:R-:W-:-:S04]  /*09a0*/  ULOP3.LUT UR8, UR8, 0x7, URZ, 0xc0, !UPT ;  /* 0x0000000708087892 */ /* 0x002fc8000f8ec0ff */
[----:B------:R-:W-:-:S04]  /*09b0*/  UISETP.NE.U32.AND UP1, UPT, UR8, URZ, UPT ;  /* 0x000000ff0800728c */ /* 0x000fc8000bf25070 */
[----:B------:R-:W-:-:S09]  /*09c0*/  UISETP.NE.AND.EX UP1, UPT, URZ, URZ, UPT, UP1 ;  /* 0x000000ffff00728c */ /* 0x000fd2000bf25310 */
[----:B------:R-:W-:Y:S05]  /*09d0*/  BRA.U !UP1, `(.L_x_3) ;  /* 0x0000000509b07547 */ /* 0x000fea000b800000 */
[----:B------:R-:W-:Y:S02]  /*09e0*/  UIADD3 UR8, UP1, UPT, UR8, -0x1, URZ ;  /* 0xffffffff08087890 */ /* 0x000fe4000ff3e0ff */
[----:B------:R-:W-:Y:S02]  /*09f0*/  UISETP.NE.U32.AND UP2, UPT, UR13, URZ, UPT ;  /* 0x000000ff0d00728c */ /* 0x000fe4000bf45070 */
[----:B------:R-:W-:Y:S02]  /*0a00*/  UIADD3.X UR12, UPT, UPT, URZ, -0x1, URZ, UP1, !UPT ;  /* 0xffffffffff0c7890 */ /* 0x000fe40008ffe4ff */
[----:B------:R-:W-:Y:S02]  /*0a10*/  UISETP.GE.U32.AND UP1, UPT, UR8, 0x3, UPT ;  /* 0x000000030800788c */ /* 0x000fe4000bf26070 */
[----:B------:R-:W-:Y:S02]  /*0a20*/  UISETP.NE.AND.EX UP2, UPT, URZ, URZ, UPT, UP2 ;  /* 0x000000ffff00728c */ /* 0x000fe4000bf45320 */
[----:B------:R-:W-:-:S09]  /*0a30*/  UISETP.GE.U32.AND.EX UP1, UPT, UR12, URZ, UPT, UP1 ;  /* 0x000000ff0c00728c */ /* 0x000fd2000bf26110 */
[----:B------:R-:W-:Y:S05]  /*0a40*/  BRA.U !UP1, `(.L_x_4) ;  /* 0x0000000109b87547 */ /* 0x000fea000b800000 */
[----:B------:R-:W1:Y:S01]  /*0a50*/  LDCU.64 UR14, c[0x0][0x398] ;  /* 0x00007300ff0e77ac */ /* 0x000e620008000a00 */
[----:B------:R-:W-:Y:S01]  /*0a60*/  IADD3 R14, P1, PT, R2, UR4, RZ ;  /* 0x00000004020e7c10 */ /* 0x000fe2000ff3e0ff */
[----:B------:R-:W2:Y:S03]  /*0a70*/  LDCU.64 UR16, c[0x0][0x380] ;  /* 0x00007000ff1077ac */ /* 0x000ea60008000a00 */
[C---:B------:R-:W-:Y:S02]  /*0a80*/  IADD3 R10, P2, PT, R14.reuse, 0x1, RZ ;  /* 0x000000010e0a7810 */ /* 0x040fe40007f5e0ff */
[----:B0-----:R-:W-:Y:S02]  /*0a90*/  IADD3.X R15, PT, PT, R11, UR5, RZ, P1, !PT ;  /* 0x000000050b0f7c10 */ /* 0x001fe40008ffe4ff */
[----:B------:R-:W-:-:S03]  /*0aa0*/  ISETP.GT.U32.AND P4, PT, R14, -0x1, PT ;  /* 0xffffffff0e00780c */ /* 0x000fc60003f84070 */
[----:B------:R-:W-:Y:S01]  /*0ab0*/  IMAD.X R12, RZ, RZ, R15, P2 ;  /* 0x000000ffff0c7224 */ /* 0x000fe200010e060f */
[C---:B------:R-:W-:Y:S02]  /*0ac0*/  ISETP.GT.U32.AND P2, PT, R10.reuse, -0x1, PT ;  /* 0xffffffff0a00780c */ /* 0x040fe40003f44070 */
[----:B-1----:R-:W-:Y:S01]  /*0ad0*/  ISETP.GE.U32.AND P1, PT, R10, UR14, PT ;  /* 0x0000000e0a007c0c */ /* 0x002fe2000bf26070 */
[----:B------:R-:W-:Y:S01]  /*0ae0*/  IMAD R17, R6, UR14, RZ ;  /* 0x0000000e06117c24 */ /* 0x000fe2000f8e02ff */
[----:B------:R-:W-:Y:S02]  /*0af0*/  ISETP.GE.U32.AND P5, PT, R14, UR14, PT ;  /* 0x0000000e0e007c0c */ /* 0x000fe4000bfa6070 */
[----:B------:R-:W-:Y:S01]  /*0b00*/  ISETP.GE.AND.EX P1, PT, R12, UR15, PT, P1 ;  /* 0x0000000f0c007c0c */ /* 0x000fe2000bf26310 */
[----:B------:R-:W-:Y:S01]  /*0b10*/  IMAD R19, R0, UR15, R17 ;  /* 0x0000000f00137c24 */ /* 0x000fe2000f8e0211 */
[----:B------:R-:W-:Y:S01]  /*0b20*/  IADD3 R10, P6, PT, R14, 0x2, RZ ;  /* 0x000000020e0a7810 */ /* 0x000fe20007fde0ff */
[----:B------:R-:W-:Y:S01]  /*0b30*/  IMAD.WIDE.U32 R16, R0, UR14, R14 ;  /* 0x0000000e00107c25 */ /* 0x000fe2000f8e000e */
[----:B------:R-:W-:-:S02]  /*0b40*/  ISETP.GE.AND.EX P5, PT, R15, UR15, PT, P5 ;  /* 0x0000000f0f007c0c */ /* 0x000fc4000bfa6350 */
[----:B------:R-:W-:Y:S01]  /*0b50*/  ISETP.GT.AND.EX P1, PT, R12, -0x1, !P1, P2 ;  /* 0xffffffff0c00780c */ /* 0x000fe20004f24320 */
[----:B------:R-:W-:Y:S01]  /*0b60*/  IMAD.X R18, RZ, RZ, R15, P6 ;  /* 0x000000ffff127224 */ /* 0x000fe200030e060f */
[C---:B------:R-:W-:Y:S02]  /*0b70*/  ISETP.GE.U32.AND P3, PT, R10.reuse, UR14, PT ;  /* 0x0000000e0a007c0c */ /* 0x040fe4000bf66070 */
[----:B------:R-:W-:Y:S02]  /*0b80*/  ISETP.GT.U32.AND P2, PT, R10, -0x1, PT ;  /* 0xffffffff0a00780c */ /* 0x000fe40003f44070 */
[----:B------:R-:W-:Y:S02]  /*0b90*/  ISETP.GT.AND.EX P4, PT, R15, -0x1, !P5, P4 ;  /* 0xffffffff0f00780c */ /* 0x000fe40006f84340 */
[----:B------:R-:W-:Y:S02]  /*0ba0*/  IADD3 R10, P5, PT, R14, 0x3, RZ ;  /* 0x000000030e0a7810 */ /* 0x000fe40007fbe0ff */
[----:B------:R-:W-:-:S02]  /*0bb0*/  ISETP.GE.AND.EX P3, PT, R18, UR15, PT, P3 ;  /* 0x0000000f12007c0c */ /* 0x000fc4000bf66330 */
[----:B------:R-:W-:Y:S01]  /*0bc0*/  PLOP3.LUT P4, PT, P0, P4, PT, 0x80, 0x8 ;  /* 0x000000000008781c */ /* 0x000fe20000789070 */
[----:B------:R-:W-:Y:S01]  /*0bd0*/  IMAD.X R12, RZ, RZ, R15, P5 ;  /* 0x000000ffff0c7224 */ /* 0x000fe200028e060f */
[----:B------:R-:W-:Y:S01]  /*0be0*/  ISETP.GE.U32.AND P5, PT, R10, UR14, PT ;  /* 0x0000000e0a007c0c */ /* 0x000fe2000bfa6070 */
[----:B------:R-:W-:Y:S01]  /*0bf0*/  IMAD.IADD R15, R19, 0x1, R17 ;  /* 0x00000001130f7824 */ /* 0x000fe200078e0211 */
[----:B------:R-:W-:Y:S02]  /*0c00*/  ISETP.GT.AND.EX P2, PT, R18, -0x1, !P3, P2 ;  /* 0xffffffff1200780c */ /* 0x000fe40005f44320 */
[----:B------:R-:W-:Y:S02]  /*0c10*/  ISETP.GT.U32.AND P3, PT, R10, -0x1, PT ;  /* 0xffffffff0a00780c */ /* 0x000fe40003f64070 */
[----:B------:R-:W-:Y:S02]  /*0c20*/  ISETP.GE.AND.EX P5, PT, R12, UR15, PT, P5 ;  /* 0x0000000f0c007c0c */ /* 0x000fe4000bfa6350 */
[----:B--2---:R-:W-:-:S02]  /*0c30*/  LEA R14, P6, R16, UR16, 0x2 ;  /* 0x00000010100e7c11 */ /* 0x004fc4000f8c10ff */
[----:B------:R-:W-:Y:S02]  /*0c40*/  PLOP3.LUT P1, PT, P0, P1, PT, 0x80, 0x8 ;  /* 0x000000000008781c */ /* 0x000fe40000723070 */
[----:B------:R-:W-:Y:S02]  /*0c50*/  ISETP.GT.AND.EX P3, PT, R12, -0x1, !P5, P3 ;  /* 0xffffffff0c00780c */ /* 0x000fe40006f64330 */
[----:B------:R-:W-:Y:S02]  /*0c60*/  LEA.HI.X R15, R16, UR17, R15, 0x2, P6 ;  /* 0x00000011100f7c11 */ /* 0x000fe4000b0f140f */
[----:B------:R-:W-:Y:S02]  /*0c70*/  PLOP3.LUT P2, PT, P0, P2, PT, 0x80, 0x8 ;  /* 0x000000000008781c */ /* 0x000fe40000745070 */
[----:B------:R-:W-:Y:S01]  /*0c80*/  PLOP3.LUT P3, PT, P0, P3, PT, 0x80, 0x8 ;  /* 0x000000000008781c */ /* 0x000fe20000767070 */
[----:B------:R-:W2:Y:S04]  /*0c90*/  @P4 LDG.E R10, desc[UR10][R14.64] ;  /* 0x0000000a0e0a4981 */ /* 0x000ea8000c1e1900 */
[----:B------:R-:W3:Y:S06]  /*0ca0*/  @P1 LDG.E R12, desc[UR10][R14.64+0x4] ;  /* 0x0000040a0e0c1981 */ /* 0x000eec000c1e1900 */
[----:B------:R-:W4:Y:S04]  /*0cb0*/  @P2 LDG.E R16, desc[UR10][R14.64+0x8] ;  /* 0x0000080a0e102981 */ /* 0x000f28000c1e1900 */
[----:B------:R-:W5:Y:S01]  /*0cc0*/  @P3 LDG.E R18, desc[UR10][R14.64+0xc] ;  /* 0x00000c0a0e123981 */ /* 0x000f62000c1e1900 */
[----:B------:R-:W-:-:S04]  /*0cd0*/  UIADD3 UR4, UP1, UPT, UR4, 0x4, URZ ;  /* 0x0000000404047890 */ /* 0x000fc8000ff3e0ff */
[----:B------:R-:W-:Y:S01]  /*0ce0*/  UIADD3.X UR5, UPT, UPT, URZ, UR5, URZ, UP1, !UPT ;  /* 0x00000005ff057290 */ /* 0x000fe20008ffe4ff */
[----:B--2---:R-:W-:-:S04]  /*0cf0*/  @P4 FADD R13, R13, R10 ;  /* 0x0000000a0d0d4221 */ /* 0x004fc80000000000 */
[----:B---3--:R-:W-:-:S04]  /*0d00*/  @P1 FADD R13, R13, R12 ;  /* 0x0000000c0d0d1221 */ /* 0x008fc80000000000 */
[----:B----4-:R-:W-:-:S04]  /*0d10*/  @P2 FADD R13, R13, R16 ;  /* 0x000000100d0d2221 */ /* 0x010fc80000000000 */
[----:B-----5:R-:W-:-:S07]  /*0d20*/  @P3 FADD R13, R13, R18 ;  /* 0x000000120d0d3221 */ /* 0x020fce0000000000 */
.L_x_4:
[----:B------:R-:W-:Y:S05]  /*0d30*/  BRA.U !UP2, `(.L_x_3) ;  /* 0x000000010ad87547 */ /* 0x000fea000b800000 */
[----:B------:R-:W1:Y:S01]  /*0d40*/  LDCU UR8, c[0x0][0x3a0] ;  /* 0x00007400ff0877ac */ /* 0x000e620008000800 */
[----:B------:R-:W-:-:S04]  /*0d50*/  UISETP.NE.U32.AND UP1, UPT, UR13, 0x1, UPT ;  /* 0x000000010d00788c */ /* 0x000fc8000bf25070 */
[----:B------:R-:W-:Y:S02]  /*0d60*/  UISETP.NE.AND.EX UP1, UPT, URZ, URZ, UPT, UP1 ;  /* 0x000000ffff00728c */ /* 0x000fe4000bf25310 */
[----:B-1----:R-:W-:-:S07]  /*0d70*/  ULOP3.LUT UP2, URZ, UR8, 0x1, URZ, 0xc0, !UPT ;  /* 0x0000000108ff7892 */ /* 0x002fce000f84c0ff */
[----:B------:R-:W-:Y:S05]  /*0d80*/  BRA.U !UP1, `(.L_x_5) ;  /* 0x0000000109707547 */ /* 0x000fea000b800000 */
[----:B------:R-:W1:Y:S01]  /*0d90*/  LDCU.64 UR14, c[0x0][0x398] ;  /* 0x00007300ff0e77ac */ /* 0x000e620008000a00 */
[----:B------:R-:W-:Y:S01]  /*0da0*/  IADD3 R14, P1, PT, R2, UR4, RZ ;  /* 0x00000004020e7c10 */ /* 0x000fe2000ff3e0ff */
[----:B------:R-:W2:Y:S03]  /*0db0*/  LDCU.64 UR16, c[0x0][0x380] ;  /* 0x00007000ff1077ac */ /* 0x000ea60008000a00 */
[----:B0-----:R-:W-:Y:S02]  /*0dc0*/  IADD3.X R15, PT, PT, R11, UR5, RZ, P1, !PT ;  /* 0x000000050b0f7c10 */ /* 0x001fe40008ffe4ff */
[C---:B------:R-:W-:Y:S02]  /*0dd0*/  IADD3 R10, P5, PT, R14.reuse, 0x1, RZ ;  /* 0x000000010e0a7810 */ /* 0x040fe40007fbe0ff */
[----:B------:R-:W-:Y:S02]  /*0de0*/  ISETP.GT.U32.AND P3, PT, R14, -0x1, PT ;  /* 0xffffffff0e00780c */ /* 0x000fe40003f64070 */
[----:B------:R-:W-:-:S02]  /*0df0*/  ISETP.GT.U32.AND P1, PT, R10, -0x1, PT ;  /* 0xffffffff0a00780c */ /* 0x000fc40003f24070 */
[----:B-1----:R-:W-:Y:S01]  /*0e00*/  ISETP.GE.U32.AND P2, PT, R14, UR14, PT ;  /* 0x0000000e0e007c0c */ /* 0x002fe2000bf46070 */
[----:B------:R-:W-:Y:S01]  /*0e10*/  IMAD R17, R6, UR14, RZ ;  /* 0x0000000e06117c24 */ /* 0x000fe2000f8e02ff */
[----:B------:R-:W-:Y:S01]  /*0e20*/  ISETP.GE.U32.AND P4, PT, R10, UR14, PT ;  /* 0x0000000e0a007c0c */ /* 0x000fe2000bf86070 */
[----:B------:R-:W-:Y:S01]  /*0e30*/  IMAD.X R10, RZ, RZ, R15, P5 ;  /* 0x000000ffff0a7224 */ /* 0x000fe200028e060f */
[----:B------:R-:W-:Y:S01]  /*0e40*/  ISETP.GE.AND.EX P2, PT, R15, UR15, PT, P2 ;  /* 0x0000000f0f007c0c */ /* 0x000fe2000bf46320 */
[----:B------:R-:W-:-:S03]  /*0e50*/  IMAD R17, R0, UR15, R17 ;  /* 0x0000000f00117c24 */ /* 0x000fc6000f8e0211 */
[----:B------:R-:W-:Y:S01]  /*0e60*/  ISETP.GT.AND.EX P2, PT, R15, -0x1, !P2, P3 ;  /* 0xffffffff0f00780c */ /* 0x000fe20005744330 */
[----:B------:R-:W-:Y:S01]  /*0e70*/  IMAD.WIDE.U32 R14, R0, UR14, R14 ;  /* 0x0000000e000e7c25 */ /* 0x000fe2000f8e000e */
[C---:B------:R-:W-:Y:S02]  /*0e80*/  ISETP.GE.AND.EX P3, PT, R10.reuse, UR15, PT, P4 ;  /* 0x0000000f0a007c0c */ /* 0x040fe4000bf66340 */
[----:B------:R-:W-:Y:S01]  /*0e90*/  PLOP3.LUT P2, PT, P0, P2, PT, 0x80, 0x8 ;  /* 0x000000000008781c */ /* 0x000fe20000745070 */
[----:B------:R-:W-:Y:S01]  /*0ea0*/  IMAD.IADD R15, R17, 0x1, R15 ;  /* 0x00000001110f7824 */ /* 0x000fe200078e020f */
[----:B------:R-:W-:Y:S02]  /*0eb0*/  ISETP.GT.AND.EX P1, PT, R10, -0x1, !P3, P1 ;  /* 0xffffffff0a00780c */ /* 0x000fe40005f24310 */
[----:B--2---:R-:W-:Y:S02]  /*0ec0*/  LEA R16, P3, R14, UR16, 0x2 ;  /* 0x000000100e107c11 */ /* 0x004fe4000f8610ff */
[----:B------:R-:W-:-:S02]  /*0ed0*/  PLOP3.LUT P1, PT, P0, P1, PT, 0x80, 0x8 ;  /* 0x000000000008781c */ /* 0x000fc40000723070 */
[----:B------:R-:W-:-:S05]  /*0ee0*/  LEA.HI.X R17, R14, UR17, R15, 0x2, P3 ;  /* 0x000000110e117c11 */ /* 0x000fca00098f140f */
[----:B------:R-:W2:Y:S06]  /*0ef0*/  @P2 LDG.E R10, desc[UR10][R16.64] ;  /* 0x0000000a100a2981 */ /* 0x000eac000c1e1900 */
[----:B------:R-:W3:Y:S01]  /*0f00*/  @P1 LDG.E R12, desc[UR10][R16.64+0x4] ;  /* 0x0000040a100c1981 */ /* 0x000ee2000c1e1900 */
[----:B------:R-:W-:-:S04]  /*0f10*/  UIADD3 UR4, UP1, UPT, UR4, 0x2, URZ ;  /* 0x0000000204047890 */ /* 0x000fc8000ff3e0ff */
[----:B------:R-:W-:Y:S01]  /*0f20*/  UIADD3.X UR5, UPT, UPT, URZ, UR5, URZ, UP1, !UPT ;  /* 0x00000005ff057290 */ /* 0x000fe20008ffe4ff */
[----:B--2---:R-:W-:-:S04]  /*0f30*/  @P2 FADD R13, R13, R10 ;  /* 0x0000000a0d0d2221 */ /* 0x004fc80000000000 */
[----:B---3--:R-:W-:-:S07]  /*0f40*/  @P1 FADD R13, R13, R12 ;  /* 0x0000000c0d0d1221 */ /* 0x008fce0000000000 */
.L_x_5:
[----:B------:R-:W-:Y:S05]  /*0f50*/  BRA.U !UP2, `(.L_x_3) ;  /* 0x000000010a507547 */ /* 0x000fea000b800000 */
[----:B------:R-:W1:Y:S01]  /*0f60*/  LDCU.64 UR14, c[0x0][0x398] ;  /* 0x00007300ff0e77ac */ /* 0x000e620008000a00 */
[----:B------:R-:W-:Y:S01]  /*0f70*/  IADD3 R14, P2, PT, R2, UR4, RZ ;  /* 0x00000004020e7c10 */ /* 0x000fe2000ff5e0ff */
[----:B------:R-:W-:Y:S03]  /*0f80*/  BSSY.RECONVERGENT B0, `(.L_x_3) ;  /* 0x0000011000007945 */ /* 0x000fe60003800200 */
[----:B0-----:R-:W-:Y:S02]  /*0f90*/  IADD3.X R15, PT, PT, R11, UR5, RZ, P2, !PT ;  /* 0x000000050b0f7c10 */ /* 0x001fe400097fe4ff */
[C---:B------:R-:W-:Y:S02]  /*0fa0*/  ISETP.GT.U32.AND P2, PT, R14.reuse, -0x1, PT ;  /* 0xffffffff0e00780c */ /* 0x040fe40003f44070 */
[----:B-1----:R-:W-:-:S04]  /*0fb0*/  ISETP.GE.U32.AND P1, PT, R14, UR14, PT ;  /* 0x0000000e0e007c0c */ /* 0x002fc8000bf26070 */
[----:B------:R-:W-:-:S04]  /*0fc0*/  ISETP.GE.AND.EX P1, PT, R15, UR15, PT, P1 ;  /* 0x0000000f0f007c0c */ /* 0x000fc8000bf26310 */
[----:B------:R-:W-:-:S04]  /*0fd0*/  ISETP.GT.AND.EX P1, PT, R15, -0x1, !P1, P2 ;  /* 0xffffffff0f00780c */ /* 0x000fc80004f24320 */
[----:B------:R-:W-:-:S13]  /*0fe0*/  PLOP3.LUT P1, PT, P0, P1, PT, 0x80, 0x8 ;  /* 0x000000000008781c */ /* 0x000fda0000723070 */
[----:B------:R-:W-:Y:S05]  /*0ff0*/  @!P1 BRA `(.L_x_6) ;  /* 0x0000000000249947 */ /* 0x000fea0003800000 */
[----:B------:R-:W0:Y:S01]  /*1000*/  LDCU.64 UR4, c[0x0][0x380] ;  /* 0x00007000ff0477ac */ /* 0x000e220008000a00 */
[----:B------:R-:W-:Y:S02]  /*1010*/  IMAD R17, R6, UR14, RZ ;  /* 0x0000000e06117c24 */ /* 0x000fe4000f8e02ff */
[----:B------:R-:W-:-:S04]  /*1020*/  IMAD.WIDE.U32 R14, R0, UR14, R14 ;  /* 0x0000000e000e7c25 */ /* 0x000fc8000f8e000e */
[----:B------:R-:W-:-:S04]  /*1030*/  IMAD R17, R0, UR15, R17 ;  /* 0x0000000f00117c24 */ /* 0x000fc8000f8e0211 */
[----:B------:R-:W-:Y:S01]  /*1040*/  IMAD.IADD R15, R17, 0x1, R15 ;  /* 0x00000001110f7824 */ /* 0x000fe200078e020f */
[----:B0-----:R-:W-:-:S04]  /*1050*/  LEA R16, P0, R14, UR4, 0x2 ;  /* 0x000000040e107c11 */ /* 0x001fc8000f8010ff */
[----:B------:R-:W-:-:S05]  /*1060*/  LEA.HI.X R17, R14, UR5, R15, 0x2, P0 ;  /* 0x000000050e117c11 */ /* 0x000fca00080f140f */
[----:B------:R-:W2:Y:S02]  /*1070*/  LDG.E R16, desc[UR10][R16.64] ;  /* 0x0000000a10107981 */ /* 0x000ea4000c1e1900 */
[----:B--2---:R-:W-:-:S07]  /*1080*/  FADD R13, R13, R16 ;  /* 0x000000100d0d7221 */ /* 0x004fce0000000000 */
.L_x_6:
[----:B------:R-:W-:Y:S05]  /*1090*/  BSYNC.RECONVERGENT B0 ;  /* 0x0000000000007941 */ /* 0x000fea0003800200 */
.L_x_3:
[----:B------:R-:W-:Y:S05]  /*10a0*/  BRA.U UP0, `(.L_x_7) ;  /* 0xfffffff1005c7547 */ /* 0x000fea000b83ffff */
.L_x_0:
[----:B------:R-:W1:Y:S01]  /*10b0*/  LDCU.64 UR8, c[0x0][0x3a0] ;  /* 0x00007400ff0877ac */ /* 0x000e620008000a00 */
[----:B------:R-:W-:Y:S01]  /*10c0*/  BSSY.RECONVERGENT B0, `(.L_x_8) ;  /* 0x0000012000007945 */ /* 0x000fe20003800200 */
[----:B-1----:R-:W-:Y:S02]  /*10d0*/  UIMAD UR6, UR9, UR8, URZ ;  /* 0x00000008090672a4 */ /* 0x002fe4000f8e02ff */
[----:B0-----:R-:W-:Y:S02]  /*10e0*/  UIMAD.WIDE.U32 UR4, UR8, UR8, URZ ;  /* 0x00000008080472a5 */ /* 0x001fe4000f8e00ff */
[----:B------:R-:W-:-:S04]  /*10f0*/  UIMAD UR6, UR8, UR9, UR6 ;  /* 0x00000009080672a4 */ /* 0x000fc8000f8e0206 */
[----:B------:R-:W-:-:S09]  /*1100*/  UIADD3 UR5, UPT, UPT, UR5, UR6, URZ ;  /* 0x0000000605057290 */ /* 0x000fd2000fffe0ff */
[----:B------:R-:W0:Y:S08]  /*1110*/  I2F.U64 R6, UR4 ;  /* 0x0000000400067d12 */ /* 0x000e300008301000 */
[----:B0-----:R-:W0:Y:S08]  /*1120*/  MUFU.RCP R3, R6 ;  /* 0x0000000600037308 */ /* 0x001e300000001000 */
[----:B------:R-:W1:Y:S01]  /*1130*/  FCHK P0, R13, R6 ;  /* 0x000000060d007302 */ /* 0x000e620000000000 */
[----:B0-----:R-:W-:-:S04]  /*1140*/  FFMA R0, -R6, R3, 1 ;  /* 0x3f80000006007423 */ /* 0x001fc80000000103 */
[----:B------:R-:W-:-:S04]  /*1150*/  FFMA R0, R3, R0, R3 ;  /* 0x0000000003007223 */ /* 0x000fc80000000003 */
[----:B------:R-:W-:-:S04]  /*1160*/  FFMA R3, R0, R13, RZ ;  /* 0x0000000d00037223 */ /* 0x000fc800000000ff */
[----:B------:R-:W-:-:S04]  /*1170*/  FFMA R2, -R6, R3, R13 ;  /* 0x0000000306027223 */ /* 0x000fc8000000010d */
[----:B------:R-:W-:Y:S01]  /*1180*/  FFMA R9, R0, R2, R3 ;  /* 0x0000000200097223 */ /* 0x000fe20000000003 */
[----:B-1----:R-:W-:Y:S06]  /*1190*/  @!P0 BRA `(.L_x_9) ;  /* 0x0000000000108947 */ /* 0x002fec0003800000 */
[----:B------:R-:W-:Y:S01]  /*11a0*/  IMAD.MOV.U32 R3, RZ, RZ, R13 ;  /* 0x000000ffff037224 */ /* 0x000fe200078e000d */
[----:B------:R-:W-:-:S07]  /*11b0*/  MOV R2, 0x11d0 ;  /* 0x000011d000027802 */ /* 0x000fce0000000f00 */
[----:B------:R-:W-:Y:S05]  /*11c0*/  CALL.REL.NOINC `($__internal_0_$__cuda_sm3x_div_rn_noftz_f32_slowpath) ;  /* 0x00000000002c7944 */ /* 0x000fea0003c00000 */
[----:B------:R-:W-:-:S07]  /*11d0*/  IMAD.MOV.U32 R9, RZ, RZ, R0 ;  /* 0x000000ffff097224 */ /* 0x000fce00078e0000 */
.L_x_9:
[----:B------:R-:W-:Y:S05]  /*11e0*/  BSYNC.RECONVERGENT B0 ;  /* 0x0000000000007941 */ /* 0x000fea0003800200 */
.L_x_8:
[----:B------:R-:W0:Y:S01]  /*11f0*/  LDCU.64 UR6, c[0x0][0x3c0] ;  /* 0x00007800ff0677ac */ /* 0x000e220008000a00 */
[----:B------:R-:W-:Y:S01]  /*1200*/  IMAD.MOV.U32 R5, RZ, RZ, RZ ;  /* 0x000000ffff057224 */ /* 0x000fe200078e00ff */
[----:B------:R-:W1:Y:S01]  /*1210*/  LDCU.64 UR4, c[0x0][0x388] ;  /* 0x00007100ff0477ac */ /* 0x000e620008000a00 */
[----:B0-----:R-:W-:-:S04]  /*1220*/  IMAD.WIDE.U32 R4, R7, UR6, R4 ;  /* 0x0000000607047c25 */ /* 0x001fc8000f8e0004 */
[----:B------:R-:W-:Y:S01]  /*1230*/  IMAD R7, R7, UR7, R5 ;  /* 0x0000000707077c24 */ /* 0x000fe2000f8e0205 */
[----:B-1----:R-:W-:-:S04]  /*1240*/  LEA R2, P0, R4, UR4, 0x2 ;  /* 0x0000000404027c11 */ /* 0x002fc8000f8010ff */
[----:B------:R-:W-:-:S05]  /*1250*/  LEA.HI.X R3, R4, UR5, R7, 0x2, P0 ;  /* 0x0000000504037c11 */ /* 0x000fca00080f1407 */
[----:B------:R-:W-:Y:S01]  /*1260*/  STG.E desc[UR10][R2.64], R9 ;  /* 0x0000000902007986 */ /* 0x000fe2000c10190a */
[----:B------:R-:W-:Y:S05]  /*1270*/  EXIT ;  /* 0x000000000000794d */ /* 0x000fea0003800000 */
        .weak           $__internal_0_$__cuda_sm3x_div_rn_noftz_f32_slowpath
        .type           $__internal_0_$__cuda_sm3x_div_rn_noftz_f32_slowpath,@function
        .size           $__internal_0_$__cuda_sm3x_div_rn_noftz_f32_slowpath,(.L_x_22 - $__internal_0_$__cuda_sm3x_div_rn_noftz_f32_slowpath)
$__internal_0_$__cuda_sm3x_div_rn_noftz_f32_slowpath:
[----:B------:R-:W-:Y:S01]  /*1280*/  SHF.R.U32.HI R8, RZ, 0x17, R6 ;  /* 0x00000017ff087819 */ /* 0x000fe20000011606 */
[----:B------:R-:W-:Y:S01]  /*1290*/  BSSY.RECONVERGENT B1, `(.L_x_10) ;  /* 0x0000063000017945 */ /* 0x000fe20003800200 */
[----:B------:R-:W-:Y:S02]  /*12a0*/  SHF.R.U32.HI R0, RZ, 0x17, R3 ;  /* 0x00000017ff007819 */ /* 0x000fe40000011603 */
[----:B------:R-:W-:Y:S02]  /*12b0*/  LOP3.LUT R8, R8, 0xff, RZ, 0xc0, !PT ;  /* 0x000000ff08087812 */ /* 0x000fe400078ec0ff */
[----:B------:R-:W-:-:S03]  /*12c0*/  LOP3.LUT R12, R0, 0xff, RZ, 0xc0, !PT ;  /* 0x000000ff000c7812 */ /* 0x000fc600078ec0ff */
[----:B------:R-:W-:Y:S02]  /*12d0*/  VIADD R10, R8, 0xffffffff ;  /* 0xffffffff080a7836 */ /* 0x000fe40000000000 */
[----:B------:R-:W-:-:S03]  /*12e0*/  VIADD R11, R12, 0xffffffff ;  /* 0xffffffff0c0b7836 */ /* 0x000fc60000000000 */
[----:B------:R-:W-:-:S04]  /*12f0*/  ISETP.GT.U32.AND P0, PT, R10, 0xfd, PT ;  /* 0x000000fd0a00780c */ /* 0x000fc80003f04070 */
[----:B------:R-:W-:-:S13]  /*1300*/  ISETP.GT.U32.OR P0, PT, R11, 0xfd, P0 ;  /* 0x000000fd0b00780c */ /* 0x000fda0000704470 */
[----:B------:R-:W-:Y:S01]  /*1310*/  @!P0 IMAD.MOV.U32 R9, RZ, RZ, RZ ;  /* 0x000000ffff098224 */ /* 0x000fe200078e00ff */
[----:B------:R-:W-:Y:S06]  /*1320*/  @!P0 BRA `(.L_x_11) ;  /* 0x0000000000608947 */ /* 0x000fec0003800000 */
[----:B------:R-:W-:Y:S01]  /*1330*/  FSETP.GTU.FTZ.AND P0, PT, |R3|, +INF , PT ;  /* 0x7f8000000300780b */ /* 0x000fe20003f1c200 */
[----:B------:R-:W-:Y:S01]  /*1340*/  IMAD.MOV.U32 R0, RZ, RZ, R6 ;  /* 0x000000ffff007224 */ /* 0x000fe200078e0006 */
[----:B------:R-:W-:-:S04]  /*1350*/  FSETP.GTU.FTZ.AND P1, PT, |R6|, +INF , PT ;  /* 0x7f8000000600780b */ /* 0x000fc80003f3c200 */
[----:B------:R-:W-:-:S13]  /*1360*/  PLOP3.LUT P0, PT, P0, P1, PT, 0xf8, 0x8f ;  /* 0x00000000008f781c */ /* 0x000fda0000703f70 */
[----:B------:R-:W-:Y:S05]  /*1370*/  @P0 BRA `(.L_x_12) ;  /* 0x00000004004c0947 */ /* 0x000fea0003800000 */
[----:B------:R-:W-:-:S13]  /*1380*/  LOP3.LUT P0, RZ, R6, 0x7fffffff, R3, 0xc8, !PT ;  /* 0x7fffffff06ff7812 */ /* 0x000fda000780c803 */
[----:B------:R-:W-:Y:S05]  /*1390*/  @!P0 BRA `(.L_x_13) ;  /* 0x00000004003c8947 */ /* 0x000fea0003800000 */
[C---:B------:R-:W-:Y:S02]  /*13a0*/  FSETP.NEU.FTZ.AND P1, PT, |R3|.reuse, +INF , PT ;  /* 0x7f8000000300780b */ /* 0x040fe40003f3d200 */
[----:B------:R-:W-:Y:S02]  /*13b0*/  FSETP.NEU.FTZ.AND P0, PT, |R0|, +INF , PT ;  /* 0x7f8000000000780b */ /* 0x000fe40003f1d200 */
[----:B------:R-:W-:-:S11]  /*13c0*/  FSETP.NEU.FTZ.AND P2, PT, |R3|, +INF , PT ;  /* 0x7f8000000300780b */ /* 0x000fd60003f5d200 */
[----:B------:R-:W-:Y:S05]  /*13d0*/  @!P0 BRA !P1, `(.L_x_13) ;  /* 0x00000004002c8947 */ /* 0x000fea0004800000 */
[----:B------:R-:W-:-:S04]  /*13e0*/  LOP3.LUT P1, RZ, R3, 0x7fffffff, RZ, 0xc0, !PT ;  /* 0x7fffffff03ff7812 */ /* 0x000fc8000782c0ff */
[----:B------:R-:W-:-:S13]  /*13f0*/  PLOP3.LUT P0, PT, P0, P1, PT, 0x2f, 0xf2 ;  /* 0x0000000000f2781c */ /* 0x000fda0000702577 */
[----:B------:R-:W-:Y:S05]  /*1400*/  @P0 BRA `(.L_x_14) ;  /* 0x0000000400180947 */ /* 0x000fea0003800000 */
[----:B------:R-:W-:-:S04]  /*1410*/  LOP3.LUT P0, RZ, R6, 0x7fffffff, RZ, 0xc0, !PT ;  /* 0x7fffffff06ff7812 */ /* 0x000fc8000780c0ff */
[----:B------:R-:W-:-:S13]  /*1420*/  PLOP3.LUT P0, PT, P2, P0, PT, 0x2f, 0xf2 ;  /* 0x0000000000f2781c */ /* 0x000fda0001700577 */
[----:B------:R-:W-:Y:S05]  /*1430*/  @P0 BRA `(.L_x_15) ;  /* 0x0000000400000947 */ /* 0x000fea0003800000 */
[----:B------:R-:W-:Y:S02]  /*1440*/  ISETP.GE.AND P0, PT, R11, RZ, PT ;  /* 0x000000ff0b00720c */ /* 0x000fe40003f06270 */
[----:B------:R-:W-:-:S11]  /*1450*/  ISETP.GE.AND P1, PT, R10, RZ, PT ;  /* 0x000000ff0a00720c */ /* 0x000fd60003f26270 */
[----:B------:R-:W-:Y:S02]  /*1460*/  @P0 IMAD.MOV.U32 R9, RZ, RZ, RZ ;  /* 0x000000ffff090224 */ /* 0x000fe400078e00ff */
[----:B------:R-:W-:Y:S01]  /*1470*/  @!P0 FFMA R3, R3, 1.84467440737095516160e+19, RZ ;  /* 0x5f80000003038823 */ /* 0x000fe200000000ff */
[----:B------:R-:W-:Y:S02]  /*1480*/  @!P0 IMAD.MOV.U32 R9, RZ, RZ, -0x40 ;  /* 0xffffffc0ff098424 */ /* 0x000fe400078e00ff */
[----:B------:R-:W-:Y:S02]  /*1490*/  @!P1 FFMA R6, R0, 1.84467440737095516160e+19, RZ ;  /* 0x5f80000000069823 */ /* 0x000fe400000000ff */
[----:B------:R-:W-:-:S07]  /*14a0*/  @!P1 VIADD R9, R9, 0x40 ;  /* 0x0000004009099836 */ /* 0x000fce0000000000 */
.L_x_11:
[----:B------:R-:W-:Y:S01]  /*14b0*/  LEA R11, R8, 0xc0800000, 0x17 ;  /* 0xc0800000080b7811 */ /* 0x000fe200078eb8ff */
[----:B------:R-:W-:Y:S04]  /*14c0*/  BSSY.RECONVERGENT B2, `(.L_x_16) ;  /* 0x0000036000027945 */ /* 0x000fe80003800200 */
[----:B------:R-:W-:Y:S02]  /*14d0*/  IMAD.IADD R11, R6, 0x1, -R11 ;  /* 0x00000001060b7824 */ /* 0x000fe400078e0a0b */
[----:B------:R-:W-:Y:S02]  /*14e0*/  VIADD R6, R12, 0xffffff81 ;  /* 0xffffff810c067836 */ /* 0x000fe40000000000 */
[----:B------:R-:W0:Y:S01]  /*14f0*/  MUFU.RCP R10, R11 ;  /* 0x0000000b000a7308 */ /* 0x000e220000001000 */
[----:B------:R-:W-:Y:S01]  /*1500*/  FADD.FTZ R13, -R11, -RZ ;  /* 0x800000ff0b0d7221 */ /* 0x000fe20000010100 */
[C---:B------:R-:W-:Y:S01]  /*1510*/  IMAD R0, R6.reuse, -0x800000, R3 ;  /* 0xff80000006007824 */ /* 0x040fe200078e0203 */
[----:B------:R-:W-:-:S05]  /*1520*/  IADD3 R6, PT, PT, R6, 0x7f, -R8 ;  /* 0x0000007f06067810 */ /* 0x000fca0007ffe808 */
[----:B------:R-:W-:Y:S02]  /*1530*/  IMAD.IADD R6, R6, 0x1, R9 ;  /* 0x0000000106067824 */ /* 0x000fe400078e0209 */
[----:B0-----:R-:W-:-:S04]  /*1540*/  FFMA R15, R10, R13, 1 ;  /* 0x3f8000000a0f7423 */ /* 0x001fc8000000000d */
[----:B------:R-:W-:-:S04]  /*1550*/  FFMA R12, R10, R15, R10 ;  /* 0x0000000f0a0c7223 */ /* 0x000fc8000000000a */
[----:B------:R-:W-:-:S04]  /*1560*/  FFMA R3, R0, R12, RZ ;  /* 0x0000000c00037223 */ /* 0x000fc800000000ff */
[----:B------:R-:W-:-:S04]  /*1570*/  FFMA R10, R13, R3, R0 ;  /* 0x000000030d0a7223 */ /* 0x000fc80000000000 */
[----:B------:R-:W-:-:S04]  /*1580*/  FFMA R15, R12, R10, R3 ;  /* 0x0000000a0c0f7223 */ /* 0x000fc80000000003 */
[----:B------:R-:W-:-:S04]  /*1590*/  FFMA R10, R13, R15, R0 ;  /* 0x0000000f0d0a7223 */ /* 0x000fc80000000000 */
[----:B------:R-:W-:-:S05]  /*15a0*/  FFMA R0, R12, R10, R15 ;  /* 0x0000000a0c007223 */ /* 0x000fca000000000f */
[----:B------:R-:W-:-:S04]  /*15b0*/  SHF.R.U32.HI R3, RZ, 0x17, R0 ;  /* 0x00000017ff037819 */ /* 0x000fc80000011600 */
[----:B------:R-:W-:-:S05]  /*15c0*/  LOP3.LUT R3, R3, 0xff, RZ, 0xc0, !PT ;  /* 0x000000ff03037812 */ /* 0x000fca00078ec0ff */
[----:B------:R-:W-:-:S04]  /*15d0*/  IMAD.IADD R11, R3, 0x1, R6 ;  /* 0x00000001030b7824 */ /* 0x000fc800078e0206 */
[----:B------:R-:W-:-:S05]  /*15e0*/  VIADD R3, R11, 0xffffffff ;  /* 0xffffffff0b037836 */ /* 0x000fca0000000000 */
[----:B------:R-:W-:-:S13]  /*15f0*/  ISETP.GE.U32.AND P0, PT, R3, 0xfe, PT ;  /* 0x000000fe0300780c */ /* 0x000fda0003f06070 */
[----:B------:R-:W-:Y:S05]  /*1600*/  @!P0 BRA `(.L_x_17) ;  /* 0x0000000000808947 */ /* 0x000fea0003800000 */
[----:B------:R-:W-:-:S13]  /*1610*/  ISETP.GT.AND P0, PT, R11, 0xfe, PT ;  /* 0x000000fe0b00780c */ /* 0x000fda0003f04270 */
[----:B------:R-:W-:Y:S05]  /*1620*/  @P0 BRA `(.L_x_18) ;  /* 0x00000000006c0947 */ /* 0x000fea0003800000 */
[----:B------:R-:W-:-:S13]  /*1630*/  ISETP.GE.AND P0, PT, R11, 0x1, PT ;  /* 0x000000010b00780c */ /* 0x000fda0003f06270 */
[----:B------:R-:W-:Y:S05]  /*1640*/  @P0 BRA `(.L_x_19) ;  /* 0x0000000000740947 */ /* 0x000fea0003800000 */
[----:B------:R-:W-:Y:S02]  /*1650*/  ISETP.GE.AND P0, PT, R11, -0x18, PT ;  /* 0xffffffe80b00780c */ /* 0x000fe40003f06270 */
[----:B------:R-:W-:-:S11]  /*1660*/  LOP3.LUT R0, R0, 0x80000000, RZ, 0xc0, !PT ;  /* 0x8000000000007812 */ /* 0x000fd600078ec0ff */
[----:B------:R-:W-:Y:S05]  /*1670*/  @!P0 BRA `(.L_x_19) ;  /* 0x0000000000688947 */ /* 0x000fea0003800000 */
[CCC-:B------:R-:W-:Y:S01]  /*1680*/  FFMA.RZ R3, R12.reuse, R10.reuse, R15.reuse ;  /* 0x0000000a0c037223 */ /* 0x1c0fe2000000c00f */
[C---:B------:R-:W-:Y:S02]  /*1690*/  VIADD R9, R11.reuse, 0x20 ;  /* 0x000000200b097836 */ /* 0x040fe40000000000 */
[CCC-:B------:R-:W-:Y:S01]  /*16a0*/  FFMA.RM R6, R12.reuse, R10.reuse, R15.reuse ;  /* 0x0000000a0c067223 */ /* 0x1c0fe2000000400f */
[----:B------:R-:W-:Y:S02]  /*16b0*/  ISETP.NE.AND P2, PT, R11, RZ, PT ;  /* 0x000000ff0b00720c */ /* 0x000fe40003f45270 */
[----:B------:R-:W-:Y:S01]  /*16c0*/  LOP3.LUT R8, R3, 0x7fffff, RZ, 0xc0, !PT ;  /* 0x007fffff03087812 */ /* 0x000fe200078ec0ff */
[----:B------:R-:W-:Y:S01]  /*16d0*/  FFMA.RP R3, R12, R10, R15 ;  /* 0x0000000a0c037223 */ /* 0x000fe2000000800f */
[----:B------:R-:W-:Y:S01]  /*16e0*/  IMAD.MOV R10, RZ, RZ, -R11 ;  /* 0x000000ffff0a7224 */ /* 0x000fe200078e0a0b */
[----:B------:R-:W-:Y:S02]  /*16f0*/  ISETP.NE.AND P1, PT, R11, RZ, PT ;  /* 0x000000ff0b00720c */ /* 0x000fe40003f25270 */
[----:B------:R-:W-:-:S02]  /*1700*/  LOP3.LUT R8, R8, 0x800000, RZ, 0xfc, !PT ;  /* 0x0080000008087812 */ /* 0x000fc400078efcff */
[----:B------:R-:W-:Y:S02]  /*1710*/  FSETP.NEU.FTZ.AND P0, PT, R3, R6, PT ;  /* 0x000000060300720b */ /* 0x000fe40003f1d000 */
[----:B------:R-:W-:Y:S02]  /*1720*/  SHF.L.U32 R9, R8, R9, RZ ;  /* 0x0000000908097219 */ /* 0x000fe400000006ff */
[----:B------:R-:W-:Y:S02]  /*1730*/  SEL R3, R10, RZ, P2 ;  /* 0x000000ff0a037207 */ /* 0x000fe40001000000 */
[----:B------:R-:W-:Y:S02]  /*1740*/  ISETP.NE.AND P1, PT, R9, RZ, P1 ;  /* 0x000000ff0900720c */ /* 0x000fe40000f25270 */
[----:B------:R-:W-:Y:S02]  /*1750*/  SHF.R.U32.HI R3, RZ, R3, R8 ;  /* 0x00000003ff037219 */ /* 0x000fe40000011608 */
[----:B------:R-:W-:-:S02]  /*1760*/  PLOP3.LUT P0, PT, P0, P1, PT, 0xf8, 0x8f ;  /* 0x00000000008f781c */ /* 0x000fc40000703f70 */
[----:B------:R-:W-:Y:S02]  /*1770*/  SHF.R.U32.HI R9, RZ, 0x1, R3 ;  /* 0x00000001ff097819 */ /* 0x000fe40000011603 */
[----:B------:R-:W-:-:S04]  /*1780*/  SEL R6, RZ, 0x1, !P0 ;  /* 0x00000001ff067807 */ /* 0x000fc80004000000 */
[----:B------:R-:W-:-:S04]  /*1790*/  LOP3.LUT R6, R6, 0x1, R9, 0xf8, !PT ;  /* 0x0000000106067812 */ /* 0x000fc800078ef809 */
[----:B------:R-:W-:-:S05]  /*17a0*/  LOP3.LUT R6, R6, R3, RZ, 0xc0, !PT ;  /* 0x0000000306067212 */ /* 0x000fca00078ec0ff */
[----:B------:R-:W-:-:S05]  /*17b0*/  IMAD.IADD R9, R9, 0x1, R6 ;  /* 0x0000000109097824 */ /* 0x000fca00078e0206 */
[----:B------:R-:W-:Y:S01]  /*17c0*/  LOP3.LUT R0, R9, R0, RZ, 0xfc, !PT ;  /* 0x0000000009007212 */ /* 0x000fe200078efcff */
[----:B------:R-:W-:Y:S06]  /*17d0*/  BRA `(.L_x_19) ;  /* 0x0000000000107947 */ /* 0x000fec0003800000 */
.L_x_18:
[----:B------:R-:W-:-:S04]  /*17e0*/  LOP3.LUT R0, R0, 0x80000000, RZ, 0xc0, !PT ;  /* 0x8000000000007812 */ /* 0x000fc800078ec0ff */
[----:B------:R-:W-:Y:S01]  /*17f0*/  LOP3.LUT R0, R0, 0x7f800000, RZ, 0xfc, !PT ;  /* 0x7f80000000007812 */ /* 0x000fe200078efcff */
[----:B------:R-:W-:Y:S06]  /*1800*/  BRA `(.L_x_19) ;  /* 0x0000000000047947 */ /* 0x000fec0003800000 */
.L_x_17:
[----:B------:R-:W-:-:S07]  /*1810*/  IMAD R0, R6, 0x800000, R0 ;  /* 0x0080000006007824 */ /* 0x000fce00078e0200 */
.L_x_19:
[----:B------:R-:W-:Y:S05]  /*1820*/  BSYNC.RECONVERGENT B2 ;  /* 0x0000000000027941 */ /* 0x000fea0003800200 */
.L_x_16:
[----:B------:R-:W-:Y:S05]  /*1830*/  BRA `(.L_x_20) ;  /* 0x0000000000207947 */ /* 0x000fea0003800000 */
.L_x_15:
[----:B------:R-:W-:-:S04]  /*1840*/  LOP3.LUT R0, R6, 0x80000000, R3, 0x48, !PT ;  /* 0x8000000006007812 */ /* 0x000fc800078e4803 */
[----:B------:R-:W-:Y:S01]  /*1850*/  LOP3.LUT R0, R0, 0x7f800000, RZ, 0xfc, !PT ;  /* 0x7f80000000007812 */ /* 0x000fe200078efcff */
[----:B------:R-:W-:Y:S06]  /*1860*/  BRA `(.L_x_20) ;  /* 0x0000000000147947 */ /* 0x000fec0003800000 */
.L_x_14:
[----:B------:R-:W-:Y:S01]  /*1870*/  LOP3.LUT R0, R6, 0x80000000, R3, 0x48, !PT ;  /* 0x8000000006007812 */ /* 0x000fe200078e4803 */
[----:B------:R-:W-:Y:S06]  /*1880*/  BRA `(.L_x_20) ;  /* 0x00000000000c7947 */ /* 0x000fec0003800000 */
.L_x_13:
[----:B------:R-:W0:Y:S01]  /*1890*/  MUFU.RSQ R0, -QNAN ;  /* 0xffc0000000007908 */ /* 0x000e220000001400 */
[----:B------:R-:W-:Y:S05]  /*18a0*/  BRA `(.L_x_20) ;  /* 0x0000000000047947 */ /* 0x000fea0003800000 */
.L_x_12:
[----:B------:R-:W-:-:S07]  /*18b0*/  FADD.FTZ R0, R3, R0 ;  /* 0x0000000003007221 */ /* 0x000fce0000010000 */
.L_x_20:
[----:B------:R-:W-:Y:S05]  /*18c0*/  BSYNC.RECONVERGENT B1 ;  /* 0x0000000000017941 */ /* 0x000fea0003800200 */
.L_x_10:
[----:B------:R-:W-:-:S04]  /*18d0*/  IMAD.MOV.U32 R3, RZ, RZ, 0x0 ;  /* 0x00000000ff037424 */ /* 0x000fc800078e00ff */
[----:B0-----:R-:W-:Y:S05]  /*18e0*/  RET.REL.NODEC R2 `(_Z18avg_pool_2d_kernelPKfPfmmmmmmm) ;  /* 0xffffffe402c47950 */ /* 0x001fea0003c3ffff */
.L_x_21:
[----:B------:R-:W-:-:S00]  /*18f0*/  BRA `(.L_x_21) ;  /* 0xfffffffc00fc7947 */ /* 0x000fc0000383ffff */
[----:B------:R-:W-:-:S00]  /*1900*/  NOP ;  /* 0x0000000000007918 */ /* 0x000fc00000000000 */
[----:B------:R-:W-:-:S00]  /*1910*/  NOP ;  /* 0x0000000000007918 */ /* 0x000fc00000000000 */
[----:B------:R-:W-:-:S00]  /*1920*/  NOP ;  /* 0x0000000000007918 */ /* 0x000fc00000000000 */
[----:B------:R-:W-:-:S00]  /*1930*/  NOP ;  /* 0x0000000000007918 */ /* 0x000fc00000000000 */
[----:B------:R-:W-:-:S00]  /*1940*/  NOP ;  /* 0x0000000000007918 */ /* 0x000fc00000000000 */
[----:B------:R-:W-:-:S00]  /*1950*/  NOP ;  /* 0x0000000000007918 */ /* 0x000fc00000000000 */
[----:B------:R-:W-:-:S00]  /*1960*/  NOP ;  /* 0x0000000000007918 */ /* 0x000fc00000000000 */
[----:B------:R-:W-:-:S00]  /*1970*/  NOP ;  /* 0x0000000000007918 */ /* 0x000fc00000000000 */
.L_x_22:


//--------------------- .nv.shared.reserved.0     --------------------------
	.section	.nv.shared.reserved.0,"aw",@nobits
	.weak		__nv_reservedSMEM_offset_0_alias
	.size		__nv_reservedSMEM_offset_0_alias, 0, 64
	.other		__nv_reservedSMEM_offset_0_alias,@"STO_CUDA_RESERVED_SHARED STV_DEFAULT"
__nv_reservedSMEM_offset_0_alias:
	.zero		0
	.zero		64


//--------------------- .nv.constant0._Z18avg_pool_2d_kernelPKfPfmmmmmmm --------------------------
	.section	.nv.constant0._Z18avg_pool_2d_kernelPKfPfmmmmmmm,"a",@progbits
	.sectionflags	@""
	.align	4
.nv.constant0._Z18avg_pool_2d_kernelPKfPfmmmmmmm:
	.zero		968


//--------------------- SYMBOLS --------------------------

	.type		.nv.reservedSmem.offset0,@object
	.size		.nv.reservedSmem.offset0,0x4
